	.target	sm_90a

	.elftype	@"ET_EXEC"


//--------------------- .note.nv.tkinfo           --------------------------
	.section	.note.nv.tkinfo,"",@"SHT_NOTE"
	.sectionflags	@"SHF_NOTE_NV_TKINFO"
	.tkinfo
        /*0018*/ 	.word	0x00000002
        /*0030*/ 	.string	""
        /*0030*/ 	.string	"ptxas"
        /*0030*/ 	.string	"Cuda compilation tools, release 13.0, V13.0.88"
        /*0030*/ 	.string	"Build cuda_13.0.r13.0/compiler.36424714_0"
        /*0030*/ 	.string	"-arch sm_90a -m 64 "



//--------------------- .note.nv.cuinfo           --------------------------
	.section	.note.nv.cuinfo,"",@"SHT_NOTE"
	.sectionflags	@"SHF_NOTE_NV_CUINFO"
        /*0018*/ 	.short	0x0002
        /*001a*/ 	.short	0x005a
        /*001c*/ 	.short	0x0082
	.zero		2


//--------------------- .nv.info                  --------------------------
	.section	.nv.info,"",@"SHT_CUDA_INFO"
	.align	4


	//----- nvinfo : EIATTR_REGCOUNT
	.align		4
        /*0000*/ 	.byte	0x04, 0x2f
        /*0002*/ 	.short	(.L_15 - .L_14)
	.align		4
.L_14:
        /*0004*/ 	.word	index@(_ZN7cutlass13device_kernelINS_4gemm6kernel13GemmUniversalIN4cute5tupleIJiiiiEEENS1_10collective13CollectiveMmaINS1_34MainloopSm90TmaGmmaWarpSpecializedILi9ENS5_IJNS4_1CILi1EEESB_SB_EEENS1_32KernelTmaWarpSpecializedPingpongEEENS5_IJNSA_ILi64EEENSA_ILi128EEESF_EEENS_6half_tENS5_IJSB_llEEESI_SJ_NS4_8TiledMMAINS4_8MMA_AtomIJNS4_4SM904GMMA26MMA_64x128x16_F32F16F16_SSILNSN_5MajorE1ELSP_1ELNSN_7ScaleInE1ELSQ_1EEEEEENS4_6LayoutISC_NS5_IJNSA_ILi0EEESU_SU_EEEEENS5_IJNS4_10UnderscoreESX_SX_EEEEENS4_13SM90_TMA_LOADENS4_14ComposedLayoutINS4_7SwizzleILi3ELi4ELi3EEENS4_18smem_ptr_flag_bitsILi16EEENST_INS5_IJSF_NSA_ILi8EEEEEENS5_IJSB_SF_EEEEEEEvNS4_8identityES10_S1A_vS1B_EENS_8epilogue10collective6detail29Sm90TmaWarpSpecializedAdapterINS1E_15DefaultEpilogueISI_NS5_IJlSB_lEEES1I_NS1D_6thread17LinearCombinationISI_Li1EffLNS1J_9ScaleType4KindE0ELNS_15FloatRoundStyleE2ESI_EENS1_15EpilogueDefaultEEEEEvvEEEEvNT_6ParamsE)
        /*0008*/ 	.word	0x000000a8


	//----- nvinfo : EIATTR_FRAME_SIZE
	.align		4
.L_15:
        /*000c*/ 	.byte	0x04, 0x11
        /*000e*/ 	.short	(.L_17 - .L_16)
	.align		4
.L_16:
        /*0010*/ 	.word	index@(_ZN7cutlass13device_kernelINS_4gemm6kernel13GemmUniversalIN4cute5tupleIJiiiiEEENS1_10collective13CollectiveMmaINS1_34MainloopSm90TmaGmmaWarpSpecializedILi9ENS5_IJNS4_1CILi1EEESB_SB_EEENS1_32KernelTmaWarpSpecializedPingpongEEENS5_IJNSA_ILi64EEENSA_ILi128EEESF_EEENS_6half_tENS5_IJSB_llEEESI_SJ_NS4_8TiledMMAINS4_8MMA_AtomIJNS4_4SM904GMMA26MMA_64x128x16_F32F16F16_SSILNSN_5MajorE1ELSP_1ELNSN_7ScaleInE1ELSQ_1EEEEEENS4_6LayoutISC_NS5_IJNSA_ILi0EEESU_SU_EEEEENS5_IJNS4_10UnderscoreESX_SX_EEEEENS4_13SM90_TMA_LOADENS4_14ComposedLayoutINS4_7SwizzleILi3ELi4ELi3EEENS4_18smem_ptr_flag_bitsILi16EEENST_INS5_IJSF_NSA_ILi8EEEEEENS5_IJSB_SF_EEEEEEEvNS4_8identityES10_S1A_vS1B_EENS_8epilogue10collective6detail29Sm90TmaWarpSpecializedAdapterINS1E_15DefaultEpilogueISI_NS5_IJlSB_lEEES1I_NS1D_6thread17LinearCombinationISI_Li1EffLNS1J_9ScaleType4KindE0ELNS_15FloatRoundStyleE2ESI_EENS1_15EpilogueDefaultEEEEEvvEEEEvNT_6ParamsE)
        /*0014*/ 	.word	0x00000008


	//----- nvinfo : EIATTR_MIN_STACK_SIZE
	.align		4
.L_17:
        /*0018*/ 	.byte	0x04, 0x12
        /*001a*/ 	.short	(.L_19 - .L_18)
	.align		4
.L_18:
        /*001c*/ 	.word	index@(_ZN7cutlass13device_kernelINS_4gemm6kernel13GemmUniversalIN4cute5tupleIJiiiiEEENS1_10collective13CollectiveMmaINS1_34MainloopSm90TmaGmmaWarpSpecializedILi9ENS5_IJNS4_1CILi1EEESB_SB_EEENS1_32KernelTmaWarpSpecializedPingpongEEENS5_IJNSA_ILi64EEENSA_ILi128EEESF_EEENS_6half_tENS5_IJSB_llEEESI_SJ_NS4_8TiledMMAINS4_8MMA_AtomIJNS4_4SM904GMMA26MMA_64x128x16_F32F16F16_SSILNSN_5MajorE1ELSP_1ELNSN_7ScaleInE1ELSQ_1EEEEEENS4_6LayoutISC_NS5_IJNSA_ILi0EEESU_SU_EEEEENS5_IJNS4_10UnderscoreESX_SX_EEEEENS4_13SM90_TMA_LOADENS4_14ComposedLayoutINS4_7SwizzleILi3ELi4ELi3EEENS4_18smem_ptr_flag_bitsILi16EEENST_INS5_IJSF_NSA_ILi8EEEEEENS5_IJSB_SF_EEEEEEEvNS4_8identityES10_S1A_vS1B_EENS_8epilogue10collective6detail29Sm90TmaWarpSpecializedAdapterINS1E_15DefaultEpilogueISI_NS5_IJlSB_lEEES1I_NS1D_6thread17LinearCombinationISI_Li1EffLNS1J_9ScaleType4KindE0ELNS_15FloatRoundStyleE2ESI_EENS1_15EpilogueDefaultEEEEEvvEEEEvNT_6ParamsE)
        /*0020*/ 	.word	0x00000008
.L_19:


//--------------------- .nv.compat                --------------------------
	.section	.nv.compat,"",@"SHT_CUDA_COMPAT_INFO"
	.align	4
        /*0000*/ 	.byte	0x02, 0x09, 0x01, 0x00, 0x02, 0x02, 0x04, 0x00, 0x02, 0x05, 0x05, 0x00, 0x03, 0x07, 0x01, 0x01
        /*0010*/ 	.byte	0x02, 0x03, 0x01, 0x00, 0x02, 0x06, 0x01, 0x00, 0x04, 0x0b, 0x08, 0x00, 0x00, 0x00, 0x00, 0x00
        /*0020*/ 	.byte	0x00, 0x00, 0x00, 0x00


//--------------------- .nv.info._ZN7cutlass13device_kernelINS_4gemm6kernel13GemmUniversalIN4cute5tupleIJiiiiEEENS1_10collective13CollectiveMmaINS1_34MainloopSm90TmaGmmaWarpSpecializedILi9ENS5_IJNS4_1CILi1EEESB_SB_EEENS1_32KernelTmaWarpSpecializedPingpongEEENS5_IJNSA_ILi64EEENSA_ILi128EEESF_EEENS_6half_tENS5_IJSB_llEEESI_SJ_NS4_8TiledMMAINS4_8MMA_AtomIJNS4_4SM904GMMA26MMA_64x128x16_F32F16F16_SSILNSN_5MajorE1ELSP_1ELNSN_7ScaleInE1ELSQ_1EEEEEENS4_6LayoutISC_NS5_IJNSA_ILi0EEESU_SU_EEEEENS5_IJNS4_10UnderscoreESX_SX_EEEEENS4_13SM90_TMA_LOADENS4_14ComposedLayoutINS4_7SwizzleILi3ELi4ELi3EEENS4_18smem_ptr_flag_bitsILi16EEENST_INS5_IJSF_NSA_ILi8EEEEEENS5_IJSB_SF_EEEEEEEvNS4_8identityES10_S1A_vS1B_EENS_8epilogue10collective6detail29Sm90TmaWarpSpecializedAdapterINS1E_15DefaultEpilogueISI_NS5_IJlSB_lEEES1I_NS1D_6thread17LinearCombinationISI_Li1EffLNS1J_9ScaleType4KindE0ELNS_15FloatRoundStyleE2ESI_EENS1_15EpilogueDefaultEEEEEvvEEEEvNT_6ParamsE --------------------------
	.section	.nv.info._ZN7cutlass13device_kernelINS_4gemm6kernel13GemmUniversalIN4cute5tupleIJiiiiEEENS1_10collective13CollectiveMmaINS1_34MainloopSm90TmaGmmaWarpSpecializedILi9ENS5_IJNS4_1CILi1EEESB_SB_EEENS1_32KernelTmaWarpSpecializedPingpongEEENS5_IJNSA_ILi64EEENSA_ILi128EEESF_EEENS_6half_tENS5_IJSB_llEEESI_SJ_NS4_8TiledMMAINS4_8MMA_AtomIJNS4_4SM904GMMA26MMA_64x128x16_F32F16F16_SSILNSN_5MajorE1ELSP_1ELNSN_7ScaleInE1ELSQ_1EEEEEENS4_6LayoutISC_NS5_IJNSA_ILi0EEESU_SU_EEEEENS5_IJNS4_10UnderscoreESX_SX_EEEEENS4_13SM90_TMA_LOADENS4_14ComposedLayoutINS4_7SwizzleILi3ELi4ELi3EEENS4_18smem_ptr_flag_bitsILi16EEENST_INS5_IJSF_NSA_ILi8EEEEEENS5_IJSB_SF_EEEEEEEvNS4_8identityES10_S1A_vS1B_EENS_8epilogue10collective6detail29Sm90TmaWarpSpecializedAdapterINS1E_15DefaultEpilogueISI_NS5_IJlSB_lEEES1I_NS1D_6thread17LinearCombinationISI_Li1EffLNS1J_9ScaleType4KindE0ELNS_15FloatRoundStyleE2ESI_EENS1_15EpilogueDefaultEEEEEvvEEEEvNT_6ParamsE,"",@"SHT_CUDA_INFO"
	.sectionflags	@""
	.align	4


	//----- nvinfo : EIATTR_CUDA_API_VERSION
	.align		4
        /*0000*/ 	.byte	0x04, 0x37
        /*0002*/ 	.short	(.L_21 - .L_20)
.L_20:
        /*0004*/ 	.word	0x00000082


	//----- nvinfo : EIATTR_KPARAM_INFO
	.align		4
.L_21:
        /*0008*/ 	.byte	0x04, 0x17
        /*000a*/ 	.short	(.L_23 - .L_22)
.L_22:
        /*000c*/ 	.word	0x00000000
        /*0010*/ 	.short	0x0000
        /*0012*/ 	.short	0x0070
        /*0014*/ 	.byte	0x00, 0xf0, 0x01, 0x10


	//----- nvinfo : EIATTR_SPARSE_MMA_MASK
	.align		4
.L_23:
        /*0018*/ 	.byte	0x03, 0x50
        /*001a*/ 	.short	0x0000


	//----- nvinfo : EIATTR_MAXREG_COUNT
	.align		4
        /*001c*/ 	.byte	0x03, 0x1b
        /*001e*/ 	.short	0x00a8


	//----- nvinfo : EIATTR_NUM_BARRIERS
	.align		4
        /*0020*/ 	.byte	0x02, 0x4c
        /*0022*/ 	.byte	0x01
	.zero		1


	//----- nvinfo : EIATTR_EXTERNS
	.align		4
        /*0024*/ 	.byte	0x04, 0x0f
        /*0026*/ 	.short	(.L_25 - .L_24)


	//   ....[0]....
	.align		4
.L_24:
        /*0028*/ 	.word	index@(__assertfail)


	//----- nvinfo : EIATTR_ANNOTATIONS
	.align		4
.L_25:
        /*002c*/ 	.byte	0x04, 0x55
        /*002e*/ 	.short	(.L_27 - .L_26)


	//   ....[0]....
.L_26:
        /*0030*/ 	.word	0x00000001
        /*0034*/ 	.byte	0xa0, 0x0b, 0x00, 0x00, 0x01, 0x00, 0x00, 0x00, 0xc0, 0x12, 0x00, 0x00, 0x01, 0x00, 0x00, 0x00
        /*0044*/ 	.byte	0x80, 0x61, 0x00, 0x00, 0x01, 0x00, 0x00, 0x00, 0xb0, 0x6d, 0x00, 0x00


	//----- nvinfo : EIATTR_MERCURY_ISA_VERSION
	.align		4
.L_27:
        /*0050*/ 	.byte	0x03, 0x5f
        /*0052*/ 	.short	0x0101


	//----- nvinfo : EIATTR_INT_WARP_WIDE_INSTR_OFFSETS
	.align		4
        /*0054*/ 	.byte	0x04, 0x31
        /*0056*/ 	.short	(.L_29 - .L_28)


	//   ....[0]....
.L_28:
        /*0058*/ 	.word	0x000004c0


	//   ....[1]....
        /*005c*/ 	.word	0x000004e0


	//   ....[2]....
        /*0060*/ 	.word	0x00000560


	//   ....[3]....
        /*0064*/ 	.word	0x00000570


	//   ....[4]....
        /*0068*/ 	.word	0x00000580


	//   ....[5]....
        /*006c*/ 	.word	0x000005a0


	//   ....[6]....
        /*0070*/ 	.word	0x00000630


	//   ....[7]....
        /*0074*/ 	.word	0x00000650


	//----- nvinfo : EIATTR_COOP_GROUP_MASK_REGIDS
	.align		4
.L_29:
        /*0078*/ 	.byte	0x04, 0x29
        /*007a*/ 	.short	(.L_31 - .L_30)


	//   ....[0]....
.L_30:
        /*007c*/ 	.word	0xffffffff


	//   ....[1]....
        /*0080*/ 	.word	0xffffffff


	//   ....[2]....
        /*0084*/ 	.word	0xffffffff


	//   ....[3]....
        /*0088*/ 	.word	0xffffffff


	//   ....[4]....
        /*008c*/ 	.word	0xffffffff


	//   ....[5]....
        /*0090*/ 	.word	0xffffffff


	//----- nvinfo : EIATTR_COOP_GROUP_INSTR_OFFSETS
	.align		4
.L_31:
        /*0094*/ 	.byte	0x04, 0x28
        /*0096*/ 	.short	(.L_33 - .L_32)


	//   ....[0]....
.L_32:
        /*0098*/ 	.word	0x00000070


	//   ....[1]....
        /*009c*/ 	.word	0x00000080


	//   ....[2]....
        /*00a0*/ 	.word	0x00000140


	//   ....[3]....
        /*00a4*/ 	.word	0x000003a0


	//   ....[4]....
        /*00a8*/ 	.word	0x000003e0


	//   ....[5]....
        /*00ac*/ 	.word	0x00000420


	//----- nvinfo : EIATTR_REG_RECONFIG
	.align		4
.L_33:
        /*00b0*/ 	.byte	0x01, 0x54
	.zero		2


	//----- nvinfo : EIATTR_SYSCALL_OFFSETS
	.align		4
        /*00b4*/ 	.byte	0x04, 0x46
        /*00b6*/ 	.short	(.L_35 - .L_34)


	//   ....[0]....
.L_34:
        /*00b8*/ 	.word	0x00001740


	//----- nvinfo : EIATTR_MBARRIER_INSTR_OFFSETS
	.align		4
.L_35:
        /*00bc*/ 	.byte	0x04, 0x39
        /*00be*/ 	.short	(.L_37 - .L_36)


	//   ....[0]....
.L_36:
        /*00c0*/ 	.word	0x00000260
        /*00c4*/ 	.word	0x000000ff
        /*00c8*/ 	.word	0x00000000
        /*00cc*/ 	.short	0x0100
        /*00ce*/ 	.byte	0x08
	.zero		1


	//   ....[1]....
        /*00d0*/ 	.word	0x00000270
        /*00d4*/ 	.word	0x000000ff
        /*00d8*/ 	.word	0x00000048
        /*00dc*/ 	.short	0x0100
        /*00de*/ 	.byte	0x08
	.zero		1


	//   ....[2]....
        /*00e0*/ 	.word	0x00000280
        /*00e4*/ 	.word	0x000000ff
        /*00e8*/ 	.word	0x00000008
        /*00ec*/ 	.short	0x0100
        /*00ee*/ 	.byte	0x08
	.zero		1


	//   ....[3]....
        /*00f0*/ 	.word	0x00000290
        /*00f4*/ 	.word	0x000000ff
        /*00f8*/ 	.word	0x00000050
        /*00fc*/ 	.short	0x0100
        /*00fe*/ 	.byte	0x08
	.zero		1


	//   ....[4]....
        /*0100*/ 	.word	0x000002a0
        /*0104*/ 	.word	0x000000ff
        /*0108*/ 	.word	0x00000010
        /*010c*/ 	.short	0x0100
        /*010e*/ 	.byte	0x08
	.zero		1


	//   ....[5]....
        /*0110*/ 	.word	0x000002b0
        /*0114*/ 	.word	0x000000ff
        /*0118*/ 	.word	0x00000058
        /*011c*/ 	.short	0x0100
        /*011e*/ 	.byte	0x08
	.zero		1


	//   ....[6]....
        /*0120*/ 	.word	0x000002c0
        /*0124*/ 	.word	0x000000ff
        /*0128*/ 	.word	0x00000018
        /*012c*/ 	.short	0x0100
        /*012e*/ 	.byte	0x08
	.zero		1


	//   ....[7]....
        /*0130*/ 	.word	0x000002d0
        /*0134*/ 	.word	0x000000ff
        /*0138*/ 	.word	0x00000060
        /*013c*/ 	.short	0x0100
        /*013e*/ 	.byte	0x08
	.zero		1


	//   ....[8]....
        /*0140*/ 	.word	0x000002e0
        /*0144*/ 	.word	0x000000ff
        /*0148*/ 	.word	0x00000020
        /*014c*/ 	.short	0x0100
        /*014e*/ 	.byte	0x08
	.zero		1


	//   ....[9]....
        /*0150*/ 	.word	0x000002f0
        /*0154*/ 	.word	0x000000ff
        /*0158*/ 	.word	0x00000068
        /*015c*/ 	.short	0x0100
        /*015e*/ 	.byte	0x08
	.zero		1


	//   ....[10]....
        /*0160*/ 	.word	0x00000300
        /*0164*/ 	.word	0x000000ff
        /*0168*/ 	.word	0x00000028
        /*016c*/ 	.short	0x0100
        /*016e*/ 	.byte	0x08
	.zero		1


	//   ....[11]....
        /*0170*/ 	.word	0x00000310
        /*0174*/ 	.word	0x000000ff
        /*0178*/ 	.word	0x00000070
        /*017c*/ 	.short	0x0100
        /*017e*/ 	.byte	0x08
	.zero		1


	//   ....[12]....
        /*0180*/ 	.word	0x00000320
        /*0184*/ 	.word	0x000000ff
        /*0188*/ 	.word	0x00000030
        /*018c*/ 	.short	0x0100
        /*018e*/ 	.byte	0x08
	.zero		1


	//   ....[13]....
        /*0190*/ 	.word	0x00000330
        /*0194*/ 	.word	0x000000ff
        /*0198*/ 	.word	0x00000078
        /*019c*/ 	.short	0x0100
        /*019e*/ 	.byte	0x08
	.zero		1


	//   ....[14]....
        /*01a0*/ 	.word	0x00000340
        /*01a4*/ 	.word	0x000000ff
        /*01a8*/ 	.word	0x00000038
        /*01ac*/ 	.short	0x0100
        /*01ae*/ 	.byte	0x08
	.zero		1


	//   ....[15]....
        /*01b0*/ 	.word	0x00000350
        /*01b4*/ 	.word	0x000000ff
        /*01b8*/ 	.word	0x00000080
        /*01bc*/ 	.short	0x0100
        /*01be*/ 	.byte	0x08
	.zero		1


	//   ....[16]....
        /*01c0*/ 	.word	0x00000360
        /*01c4*/ 	.word	0x000000ff
        /*01c8*/ 	.word	0x00000040
        /*01cc*/ 	.short	0x0100
        /*01ce*/ 	.byte	0x08
	.zero		1


	//   ....[17]....
        /*01d0*/ 	.word	0x00000370
        /*01d4*/ 	.word	0x000000ff
        /*01d8*/ 	.word	0x00000088
        /*01dc*/ 	.short	0x0100
        /*01de*/ 	.byte	0x08
	.zero		1


	//   ....[18]....
        /*01e0*/ 	.word	0x00000690
        /*01e4*/ 	.word	0x000000ff
        /*01e8*/ 	.word	0x000000c0
        /*01ec*/ 	.short	0x0100
        /*01ee*/ 	.byte	0x08
	.zero		1


	//   ....[19]....
        /*01f0*/ 	.word	0x00000700
        /*01f4*/ 	.word	0x000000ff
        /*01f8*/ 	.word	0x000000c8
        /*01fc*/ 	.short	0x0100
        /*01fe*/ 	.byte	0x08
	.zero		1


	//   ....[20]....
        /*0200*/ 	.word	0x00000720
        /*0204*/ 	.word	0x000000ff
        /*0208*/ 	.word	0x000000a0
        /*020c*/ 	.short	0x0100
        /*020e*/ 	.byte	0x09
	.zero		1


	//   ....[21]....
        /*0210*/ 	.word	0x00000730
        /*0214*/ 	.word	0x000000ff
        /*0218*/ 	.word	0x000000a8
        /*021c*/ 	.short	0x0100
        /*021e*/ 	.byte	0x09
	.zero		1


	//   ....[22]....
        /*0220*/ 	.word	0x00000740
        /*0224*/ 	.word	0x000000ff
        /*0228*/ 	.word	0x000000b0
        /*022c*/ 	.short	0x0100
        /*022e*/ 	.byte	0x09
	.zero		1


	//   ....[23]....
        /*0230*/ 	.word	0x00000750
        /*0234*/ 	.word	0x000000ff
        /*0238*/ 	.word	0x000000b8
        /*023c*/ 	.short	0x0100
        /*023e*/ 	.byte	0x09
	.zero		1


	//   ....[24]....
        /*0240*/ 	.word	0x00001600
        /*0244*/ 	.word	0x000000ff
        /*0248*/ 	.word	0xfffffff8
        /*024c*/ 	.short	0x010a
        /*024e*/ 	.byte	0x2b
	.zero		1


	//   ....[25]....
        /*0250*/ 	.word	0x000017c0
        /*0254*/ 	.word	0x00000003
        /*0258*/ 	.word	0x00000000
        /*025c*/ 	.short	0x010a
        /*025e*/ 	.byte	0x3f
	.zero		1


	//   ....[26]....
        /*0260*/ 	.word	0x00001820
        /*0264*/ 	.word	0x00000003
        /*0268*/ 	.word	0x00000000
        /*026c*/ 	.short	0x010a
        /*026e*/ 	.byte	0x3f
	.zero		1


	//   ....[27]....
        /*0270*/ 	.word	0x00001b70
        /*0274*/ 	.word	0x000000ff
        /*0278*/ 	.word	0x00000000
        /*027c*/ 	.short	0x010a
        /*027e*/ 	.byte	0x04
	.zero		1


	//   ....[28]....
        /*0280*/ 	.word	0x00001bb0
        /*0284*/ 	.word	0x000000ff
        /*0288*/ 	.word	0x00000000
        /*028c*/ 	.short	0x010a
        /*028e*/ 	.byte	0x04
	.zero		1


	//   ....[29]....
        /*0290*/ 	.word	0x00001e10
        /*0294*/ 	.word	0x000000ff
        /*0298*/ 	.word	0x00000000
        /*029c*/ 	.short	0x0101
        /*029e*/ 	.byte	0x04
	.zero		1


	//   ....[30]....
        /*02a0*/ 	.word	0x00001f10
        /*02a4*/ 	.word	0x00000003
        /*02a8*/ 	.word	0x00000000
        /*02ac*/ 	.short	0x0101
        /*02ae*/ 	.byte	0x2e
	.zero		1


	//   ....[31]....
        /*02b0*/ 	.word	0x00001fe0
        /*02b4*/ 	.word	0x000000ff
        /*02b8*/ 	.word	0x00000000
        /*02bc*/ 	.short	0x0101
        /*02be*/ 	.byte	0x06
	.zero		1


	//   ....[32]....
        /*02c0*/ 	.word	0x00002050
        /*02c4*/ 	.word	0x000000ff
        /*02c8*/ 	.word	0x00000008
        /*02cc*/ 	.short	0x010a
        /*02ce*/ 	.byte	0x2b
	.zero		1


	//   ....[33]....
        /*02d0*/ 	.word	0x000061c0
        /*02d4*/ 	.word	0x00000000
        /*02d8*/ 	.word	0x00000000
        /*02dc*/ 	.short	0x0101
        /*02de*/ 	.byte	0x2e
	.zero		1


	//   ....[34]....
        /*02e0*/ 	.word	0x00006ad0
        /*02e4*/ 	.word	0x0000000b
        /*02e8*/ 	.word	0x00000048
        /*02ec*/ 	.short	0x010a
        /*02ee*/ 	.byte	0x3f
	.zero		1


	//   ....[35]....
        /*02f0*/ 	.word	0x00006ee0
        /*02f4*/ 	.word	0x00000006
        /*02f8*/ 	.word	0x000000c8
        /*02fc*/ 	.short	0x0101
        /*02fe*/ 	.byte	0x3f
	.zero		1


	//   ....[36]....
        /*0300*/ 	.word	0x00007600
        /*0304*/ 	.word	0x00000007
        /*0308*/ 	.word	0x00000000
        /*030c*/ 	.short	0x010a
        /*030e*/ 	.byte	0x3f
	.zero		1


	//   ....[37]....
        /*0310*/ 	.word	0x00007680
        /*0314*/ 	.word	0x00000006
        /*0318*/ 	.word	0x00000000
        /*031c*/ 	.short	0x010a
        /*031e*/ 	.byte	0x3f
	.zero		1


	//   ....[38]....
        /*0320*/ 	.word	0x00007710
        /*0324*/ 	.word	0x00000007
        /*0328*/ 	.word	0x00000000
        /*032c*/ 	.short	0x010a
        /*032e*/ 	.byte	0x3f
	.zero		1


	//   ....[39]....
        /*0330*/ 	.word	0x000077a0
        /*0334*/ 	.word	0x00000006
        /*0338*/ 	.word	0x00000000
        /*033c*/ 	.short	0x010a
        /*033e*/ 	.byte	0x3f
	.zero		1


	//   ....[40]....
        /*0340*/ 	.word	0x00007830
        /*0344*/ 	.word	0x00000007
        /*0348*/ 	.word	0x00000000
        /*034c*/ 	.short	0x010a
        /*034e*/ 	.byte	0x3f
	.zero		1


	//   ....[41]....
        /*0350*/ 	.word	0x000078c0
        /*0354*/ 	.word	0x00000006
        /*0358*/ 	.word	0x00000000
        /*035c*/ 	.short	0x010a
        /*035e*/ 	.byte	0x3f
	.zero		1


	//   ....[42]....
        /*0360*/ 	.word	0x00007950
        /*0364*/ 	.word	0x00000007
        /*0368*/ 	.word	0x00000000
        /*036c*/ 	.short	0x010a
        /*036e*/ 	.byte	0x3f
	.zero		1


	//   ....[43]....
        /*0370*/ 	.word	0x000079e0
        /*0374*/ 	.word	0x00000006
        /*0378*/ 	.word	0x00000000
        /*037c*/ 	.short	0x010a
        /*037e*/ 	.byte	0x3f
	.zero		1


	//   ....[44]....
        /*0380*/ 	.word	0x00007a70
        /*0384*/ 	.word	0x00000005
        /*0388*/ 	.word	0x00000000
        /*038c*/ 	.short	0x010a
        /*038e*/ 	.byte	0x3f
	.zero		1


	//   ....[45]....
        /*0390*/ 	.word	0x00007ae0
        /*0394*/ 	.word	0x00000003
        /*0398*/ 	.word	0xfffffff8
        /*039c*/ 	.short	0x010a
        /*039e*/ 	.byte	0x3f
	.zero		1


	//   ....[46]....
        /*03a0*/ 	.word	0x00007b30
        /*03a4*/ 	.word	0x00000003
        /*03a8*/ 	.word	0x00000000
        /*03ac*/ 	.short	0x010a
        /*03ae*/ 	.byte	0x3f
	.zero		1


	//   ....[47]....
        /*03b0*/ 	.word	0x00007b90
        /*03b4*/ 	.word	0x00000004
        /*03b8*/ 	.word	0x00000000
        /*03bc*/ 	.short	0x010a
        /*03be*/ 	.byte	0x3f
	.zero		1


	//   ....[48]....
        /*03c0*/ 	.word	0x00007bf0
        /*03c4*/ 	.word	0x00000003
        /*03c8*/ 	.word	0x00000008
        /*03cc*/ 	.short	0x010a
        /*03ce*/ 	.byte	0x3f
	.zero		1


	//   ....[49]....
        /*03d0*/ 	.word	0x00007cc0
        /*03d4*/ 	.word	0x0000000b
        /*03d8*/ 	.word	0x00000048
        /*03dc*/ 	.short	0x010a
        /*03de*/ 	.byte	0x3f
	.zero		1


	//   ....[50]....
        /*03e0*/ 	.word	0x00007d90
        /*03e4*/ 	.word	0x00000007
        /*03e8*/ 	.word	0x00000000
        /*03ec*/ 	.short	0x010a
        /*03ee*/ 	.byte	0x3f
	.zero		1


	//   ....[51]....
        /*03f0*/ 	.word	0x00007de0
        /*03f4*/ 	.word	0x00000006
        /*03f8*/ 	.word	0x00000000
        /*03fc*/ 	.short	0x010a
        /*03fe*/ 	.byte	0x3f
	.zero		1


	//   ....[52]....
        /*0400*/ 	.word	0x00007e30
        /*0404*/ 	.word	0x00000007
        /*0408*/ 	.word	0x00000000
        /*040c*/ 	.short	0x010a
        /*040e*/ 	.byte	0x3f
	.zero		1


	//   ....[53]....
        /*0410*/ 	.word	0x00007e80
        /*0414*/ 	.word	0x00000006
        /*0418*/ 	.word	0x00000000
        /*041c*/ 	.short	0x010a
        /*041e*/ 	.byte	0x3f
	.zero		1


	//   ....[54]....
        /*0420*/ 	.word	0x00007ed0
        /*0424*/ 	.word	0x00000007
        /*0428*/ 	.word	0x00000000
        /*042c*/ 	.short	0x010a
        /*042e*/ 	.byte	0x3f
	.zero		1


	//   ....[55]....
        /*0430*/ 	.word	0x00007f20
        /*0434*/ 	.word	0x00000006
        /*0438*/ 	.word	0x00000000
        /*043c*/ 	.short	0x010a
        /*043e*/ 	.byte	0x3f
	.zero		1


	//   ....[56]....
        /*0440*/ 	.word	0x00007f70
        /*0444*/ 	.word	0x00000007
        /*0448*/ 	.word	0x00000000
        /*044c*/ 	.short	0x010a
        /*044e*/ 	.byte	0x3f
	.zero		1


	//   ....[57]....
        /*0450*/ 	.word	0x00007fc0
        /*0454*/ 	.word	0x00000006
        /*0458*/ 	.word	0x00000000
        /*045c*/ 	.short	0x010a
        /*045e*/ 	.byte	0x3f
	.zero		1


	//----- nvinfo : EIATTR_NUM_MBARRIERS
	.align		4
.L_37:
        /*0460*/ 	.byte	0x03, 0x38
        /*0462*/ 	.short	0x0018


	//----- nvinfo : EIATTR_EXIT_INSTR_OFFSETS
	.align		4
        /*0464*/ 	.byte	0x04, 0x1c
        /*0466*/ 	.short	(.L_39 - .L_38)


	//   ....[0]....
.L_38:
        /*0468*/ 	.word	0x00001250


	//   ....[1]....
        /*046c*/ 	.word	0x000012b0


	//   ....[2]....
        /*0470*/ 	.word	0x000067e0


	//   ....[3]....
        /*0474*/ 	.word	0x00006810


	//   ....[4]....
        /*0478*/ 	.word	0x00007ac0


	//----- nvinfo : EIATTR_MAX_THREADS
	.align		4
.L_39:
        /*047c*/ 	.byte	0x04, 0x05
        /*047e*/ 	.short	(.L_41 - .L_40)
.L_40:
        /*0480*/ 	.word	0x00000180
        /*0484*/ 	.word	0x00000001
        /*0488*/ 	.word	0x00000001


	//----- nvinfo : EIATTR_CRS_STACK_SIZE
	.align		4
.L_41:
        /*048c*/ 	.byte	0x04, 0x1e
        /*048e*/ 	.short	(.L_43 - .L_42)
.L_42:
        /*0490*/ 	.word	0x00000000


	//----- nvinfo : EIATTR_CBANK_PARAM_SIZE
	.align		4
.L_43:
        /*0494*/ 	.byte	0x03, 0x19
        /*0496*/ 	.short	0x0470


	//----- nvinfo : EIATTR_PARAM_CBANK
	.align		4
        /*0498*/ 	.byte	0x04, 0x0a
        /*049a*/ 	.short	(.L_45 - .L_44)
	.align		4
.L_44:
        /*049c*/ 	.word	index@(.nv.constant0._ZN7cutlass13device_kernelINS_4gemm6kernel13GemmUniversalIN4cute5tupleIJiiiiEEENS1_10collective13CollectiveMmaINS1_34MainloopSm90TmaGmmaWarpSpecializedILi9ENS5_IJNS4_1CILi1EEESB_SB_EEENS1_32KernelTmaWarpSpecializedPingpongEEENS5_IJNSA_ILi64EEENSA_ILi128EEESF_EEENS_6half_tENS5_IJSB_llEEESI_SJ_NS4_8TiledMMAINS4_8MMA_AtomIJNS4_4SM904GMMA26MMA_64x128x16_F32F16F16_SSILNSN_5MajorE1ELSP_1ELNSN_7ScaleInE1ELSQ_1EEEEEENS4_6LayoutISC_NS5_IJNSA_ILi0EEESU_SU_EEEEENS5_IJNS4_10UnderscoreESX_SX_EEEEENS4_13SM90_TMA_LOADENS4_14ComposedLayoutINS4_7SwizzleILi3ELi4ELi3EEENS4_18smem_ptr_flag_bitsILi16EEENST_INS5_IJSF_NSA_ILi8EEEEEENS5_IJSB_SF_EEEEEEEvNS4_8identityES10_S1A_vS1B_EENS_8epilogue10collective6detail29Sm90TmaWarpSpecializedAdapterINS1E_15DefaultEpilogueISI_NS5_IJlSB_lEEES1I_NS1D_6thread17LinearCombinationISI_Li1EffLNS1J_9ScaleType4KindE0ELNS_15FloatRoundStyleE2ESI_EENS1_15EpilogueDefaultEEEEEvvEEEEvNT_6ParamsE)
        /*04a0*/ 	.short	0x0210
        /*04a2*/ 	.short	0x0470


	//----- nvinfo : EIATTR_SW_WAR
	.align		4
.L_45:
        /*04a4*/ 	.byte	0x04, 0x36
        /*04a6*/ 	.short	(.L_47 - .L_46)
.L_46:
        /*04a8*/ 	.word	0x00000008
.L_47:


//--------------------- .nv.callgraph             --------------------------
	.section	.nv.callgraph,"",@"SHT_CUDA_CALLGRAPH"
	.align	4
	.sectionentsize	8
	.align		4
        /*0000*/ 	.word	0x00000000
	.align		4
        /*0004*/ 	.word	0xffffffff
	.align		4
        /*0008*/ 	.word	index@(_ZN7cutlass13device_kernelINS_4gemm6kernel13GemmUniversalIN4cute5tupleIJiiiiEEENS1_10collective13CollectiveMmaINS1_34MainloopSm90TmaGmmaWarpSpecializedILi9ENS5_IJNS4_1CILi1EEESB_SB_EEENS1_32KernelTmaWarpSpecializedPingpongEEENS5_IJNSA_ILi64EEENSA_ILi128EEESF_EEENS_6half_tENS5_IJSB_llEEESI_SJ_NS4_8TiledMMAINS4_8MMA_AtomIJNS4_4SM904GMMA26MMA_64x128x16_F32F16F16_SSILNSN_5MajorE1ELSP_1ELNSN_7ScaleInE1ELSQ_1EEEEEENS4_6LayoutISC_NS5_IJNSA_ILi0EEESU_SU_EEEEENS5_IJNS4_10UnderscoreESX_SX_EEEEENS4_13SM90_TMA_LOADENS4_14ComposedLayoutINS4_7SwizzleILi3ELi4ELi3EEENS4_18smem_ptr_flag_bitsILi16EEENST_INS5_IJSF_NSA_ILi8EEEEEENS5_IJSB_SF_EEEEEEEvNS4_8identityES10_S1A_vS1B_EENS_8epilogue10collective6detail29Sm90TmaWarpSpecializedAdapterINS1E_15DefaultEpilogueISI_NS5_IJlSB_lEEES1I_NS1D_6thread17LinearCombinationISI_Li1EffLNS1J_9ScaleType4KindE0ELNS_15FloatRoundStyleE2ESI_EENS1_15EpilogueDefaultEEEEEvvEEEEvNT_6ParamsE)
	.align		4
        /*000c*/ 	.word	index@(__assertfail)
	.align		4
        /*0010*/ 	.word	0x00000000
	.align		4
        /*0014*/ 	.word	0xfffffffe
	.align		4
        /*0018*/ 	.word	0x00000000
	.align		4
        /*001c*/ 	.word	0xfffffffd
	.align		4
        /*0020*/ 	.word	0x00000000
	.align		4
        /*0024*/ 	.word	0xfffffffc


//--------------------- .nv.constant4             --------------------------
	.section	.nv.constant4,"a",@progbits
	.align	8
	.align		8
.nv.constant4:
        /*0000*/ 	.dword	__assertfail
	.align		8
        /*0008*/ 	.dword	__unnamed_1
	.align		8
        /*0010*/ 	.dword	_ZN39_INTERNAL_c6b73ea3_4_k_cu_8de9b495_26274cuda3std3__45__cpo5beginE
	.align		8
        /*0018*/ 	.dword	_ZN39_INTERNAL_c6b73ea3_4_k_cu_8de9b495_26274cuda3std3__45__cpo3endE
	.align		8
        /*0020*/ 	.dword	_ZN39_INTERNAL_c6b73ea3_4_k_cu_8de9b495_26274cuda3std3__45__cpo6cbeginE
	.align		8
        /*0028*/ 	.dword	_ZN39_INTERNAL_c6b73ea3_4_k_cu_8de9b495_26274cuda3std3__45__cpo4cendE
	.align		8
        /*0030*/ 	.dword	_ZN39_INTERNAL_c6b73ea3_4_k_cu_8de9b495_26274cuda3std3__441_GLOBAL__N__c6b73ea3_4_k_cu_8de9b495_26276ignoreE
	.align		8
        /*0038*/ 	.dword	_ZN39_INTERNAL_c6b73ea3_4_k_cu_8de9b495_26274cuda3std3__419piecewise_constructE
	.align		8
        /*0040*/ 	.dword	_ZN39_INTERNAL_c6b73ea3_4_k_cu_8de9b495_26274cuda3std3__48in_placeE
	.align		8
        /*0048*/ 	.dword	_ZN39_INTERNAL_c6b73ea3_4_k_cu_8de9b495_26274cuda3std6ranges3__45__cpo4swapE
	.align		8
        /*0050*/ 	.dword	_ZN39_INTERNAL_c6b73ea3_4_k_cu_8de9b495_26274cuda3std6ranges3__45__cpo9iter_moveE
	.align		8
        /*0058*/ 	.dword	_ZN39_INTERNAL_c6b73ea3_4_k_cu_8de9b495_26274cute7productE
	.align		8
        /*0060*/ 	.dword	_ZN39_INTERNAL_c6b73ea3_4_k_cu_8de9b495_26274cute1_E
	.align		8
        /*0068*/ 	.dword	$str$22
	.align		8
        /*0070*/ 	.dword	$str$23


//--------------------- .text._ZN7cutlass13device_kernelINS_4gemm6kernel13GemmUniversalIN4cute5tupleIJiiiiEEENS1_10collective13CollectiveMmaINS1_34MainloopSm90TmaGmmaWarpSpecializedILi9ENS5_IJNS4_1CILi1EEESB_SB_EEENS1_32KernelTmaWarpSpecializedPingpongEEENS5_IJNSA_ILi64EEENSA_ILi128EEESF_EEENS_6half_tENS5_IJSB_llEEESI_SJ_NS4_8TiledMMAINS4_8MMA_AtomIJNS4_4SM904GMMA26MMA_64x128x16_F32F16F16_SSILNSN_5MajorE1ELSP_1ELNSN_7ScaleInE1ELSQ_1EEEEEENS4_6LayoutISC_NS5_IJNSA_ILi0EEESU_SU_EEEEENS5_IJNS4_10UnderscoreESX_SX_EEEEENS4_13SM90_TMA_LOADENS4_14ComposedLayoutINS4_7SwizzleILi3ELi4ELi3EEENS4_18smem_ptr_flag_bitsILi16EEENST_INS5_IJSF_NSA_ILi8EEEEEENS5_IJSB_SF_EEEEEEEvNS4_8identityES10_S1A_vS1B_EENS_8epilogue10collective6detail29Sm90TmaWarpSpecializedAdapterINS1E_15DefaultEpilogueISI_NS5_IJlSB_lEEES1I_NS1D_6thread17LinearCombinationISI_Li1EffLNS1J_9ScaleType4KindE0ELNS_15FloatRoundStyleE2ESI_EENS1_15EpilogueDefaultEEEEEvvEEEEvNT_6ParamsE --------------------------
	.section	.text._ZN7cutlass13device_kernelINS_4gemm6kernel13GemmUniversalIN4cute5tupleIJiiiiEEENS1_10collective13CollectiveMmaINS1_34MainloopSm90TmaGmmaWarpSpecializedILi9ENS5_IJNS4_1CILi1EEESB_SB_EEENS1_32KernelTmaWarpSpecializedPingpongEEENS5_IJNSA_ILi64EEENSA_ILi128EEESF_EEENS_6half_tENS5_IJSB_llEEESI_SJ_NS4_8TiledMMAINS4_8MMA_AtomIJNS4_4SM904GMMA26MMA_64x128x16_F32F16F16_SSILNSN_5MajorE1ELSP_1ELNSN_7ScaleInE1ELSQ_1EEEEEENS4_6LayoutISC_NS5_IJNSA_ILi0EEESU_SU_EEEEENS5_IJNS4_10UnderscoreESX_SX_EEEEENS4_13SM90_TMA_LOADENS4_14ComposedLayoutINS4_7SwizzleILi3ELi4ELi3EEENS4_18smem_ptr_flag_bitsILi16EEENST_INS5_IJSF_NSA_ILi8EEEEEENS5_IJSB_SF_EEEEEEEvNS4_8identityES10_S1A_vS1B_EENS_8epilogue10collective6detail29Sm90TmaWarpSpecializedAdapterINS1E_15DefaultEpilogueISI_NS5_IJlSB_lEEES1I_NS1D_6thread17LinearCombinationISI_Li1EffLNS1J_9ScaleType4KindE0ELNS_15FloatRoundStyleE2ESI_EENS1_15EpilogueDefaultEEEEEvvEEEEvNT_6ParamsE,"ax",@progbits
	.align	128
.text._ZN7cutlass13device_kernelINS_4gemm6kernel13GemmUniversalIN4cute5tupleIJiiiiEEENS1_10collective13CollectiveMmaINS1_34MainloopSm90TmaGmmaWarpSpecializedILi9ENS5_IJNS4_1CILi1EEESB_SB_EEENS1_32KernelTmaWarpSpecializedPingpongEEENS5_IJNSA_ILi64EEENSA_ILi128EEESF_EEENS_6half_tENS5_IJSB_llEEESI_SJ_NS4_8TiledMMAINS4_8MMA_AtomIJNS4_4SM904GMMA26MMA_64x128x16_F32F16F16_SSILNSN_5MajorE1ELSP_1ELNSN_7ScaleInE1ELSQ_1EEEEEENS4_6LayoutISC_NS5_IJNSA_ILi0EEESU_SU_EEEEENS5_IJNS4_10UnderscoreESX_SX_EEEEENS4_13SM90_TMA_LOADENS4_14ComposedLayoutINS4_7SwizzleILi3ELi4ELi3EEENS4_18smem_ptr_flag_bitsILi16EEENST_INS5_IJSF_NSA_ILi8EEEEEENS5_IJSB_SF_EEEEEEEvNS4_8identityES10_S1A_vS1B_EENS_8epilogue10collective6detail29Sm90TmaWarpSpecializedAdapterINS1E_15DefaultEpilogueISI_NS5_IJlSB_lEEES1I_NS1D_6thread17LinearCombinationISI_Li1EffLNS1J_9ScaleType4KindE0ELNS_15FloatRoundStyleE2ESI_EENS1_15EpilogueDefaultEEEEEvvEEEEvNT_6ParamsE:
        .type           _ZN7cutlass13device_kernelINS_4gemm6kernel13GemmUniversalIN4cute5tupleIJiiiiEEENS1_10collective13CollectiveMmaINS1_34MainloopSm90TmaGmmaWarpSpecializedILi9ENS5_IJNS4_1CILi1EEESB_SB_EEENS1_32KernelTmaWarpSpecializedPingpongEEENS5_IJNSA_ILi64EEENSA_ILi128EEESF_EEENS_6half_tENS5_IJSB_llEEESI_SJ_NS4_8TiledMMAINS4_8MMA_AtomIJNS4_4SM904GMMA26MMA_64x128x16_F32F16F16_SSILNSN_5MajorE1ELSP_1ELNSN_7ScaleInE1ELSQ_1EEEEEENS4_6LayoutISC_NS5_IJNSA_ILi0EEESU_SU_EEEEENS5_IJNS4_10UnderscoreESX_SX_EEEEENS4_13SM90_TMA_LOADENS4_14ComposedLayoutINS4_7SwizzleILi3ELi4ELi3EEENS4_18smem_ptr_flag_bitsILi16EEENST_INS5_IJSF_NSA_ILi8EEEEEENS5_IJSB_SF_EEEEEEEvNS4_8identityES10_S1A_vS1B_EENS_8epilogue10collective6detail29Sm90TmaWarpSpecializedAdapterINS1E_15DefaultEpilogueISI_NS5_IJlSB_lEEES1I_NS1D_6thread17LinearCombinationISI_Li1EffLNS1J_9ScaleType4KindE0ELNS_15FloatRoundStyleE2ESI_EENS1_15EpilogueDefaultEEEEEvvEEEEvNT_6ParamsE,@function
        .size           _ZN7cutlass13device_kernelINS_4gemm6kernel13GemmUniversalIN4cute5tupleIJiiiiEEENS1_10collective13CollectiveMmaINS1_34MainloopSm90TmaGmmaWarpSpecializedILi9ENS5_IJNS4_1CILi1EEESB_SB_EEENS1_32KernelTmaWarpSpecializedPingpongEEENS5_IJNSA_ILi64EEENSA_ILi128EEESF_EEENS_6half_tENS5_IJSB_llEEESI_SJ_NS4_8TiledMMAINS4_8MMA_AtomIJNS4_4SM904GMMA26MMA_64x128x16_F32F16F16_SSILNSN_5MajorE1ELSP_1ELNSN_7ScaleInE1ELSQ_1EEEEEENS4_6LayoutISC_NS5_IJNSA_ILi0EEESU_SU_EEEEENS5_IJNS4_10UnderscoreESX_SX_EEEEENS4_13SM90_TMA_LOADENS4_14ComposedLayoutINS4_7SwizzleILi3ELi4ELi3EEENS4_18smem_ptr_flag_bitsILi16EEENST_INS5_IJSF_NSA_ILi8EEEEEENS5_IJSB_SF_EEEEEEEvNS4_8identityES10_S1A_vS1B_EENS_8epilogue10collective6detail29Sm90TmaWarpSpecializedAdapterINS1E_15DefaultEpilogueISI_NS5_IJlSB_lEEES1I_NS1D_6thread17LinearCombinationISI_Li1EffLNS1J_9ScaleType4KindE0ELNS_15FloatRoundStyleE2ESI_EENS1_15EpilogueDefaultEEEEEvvEEEEvNT_6ParamsE,(.L_x_208 - _ZN7cutlass13device_kernelINS_4gemm6kernel13GemmUniversalIN4cute5tupleIJiiiiEEENS1_10collective13CollectiveMmaINS1_34MainloopSm90TmaGmmaWarpSpecializedILi9ENS5_IJNS4_1CILi1EEESB_SB_EEENS1_32KernelTmaWarpSpecializedPingpongEEENS5_IJNSA_ILi64EEENSA_ILi128EEESF_EEENS_6half_tENS5_IJSB_llEEESI_SJ_NS4_8TiledMMAINS4_8MMA_AtomIJNS4_4SM904GMMA26MMA_64x128x16_F32F16F16_SSILNSN_5MajorE1ELSP_1ELNSN_7ScaleInE1ELSQ_1EEEEEENS4_6LayoutISC_NS5_IJNSA_ILi0EEESU_SU_EEEEENS5_IJNS4_10UnderscoreESX_SX_EEEEENS4_13SM90_TMA_LOADENS4_14ComposedLayoutINS4_7SwizzleILi3ELi4ELi3EEENS4_18smem_ptr_flag_bitsILi16EEENST_INS5_IJSF_NSA_ILi8EEEEEENS5_IJSB_SF_EEEEEEEvNS4_8identityES10_S1A_vS1B_EENS_8epilogue10collective6detail29Sm90TmaWarpSpecializedAdapterINS1E_15DefaultEpilogueISI_NS5_IJlSB_lEEES1I_NS1D_6thread17LinearCombinationISI_Li1EffLNS1J_9ScaleType4KindE0ELNS_15FloatRoundStyleE2ESI_EENS1_15EpilogueDefaultEEEEEvvEEEEvNT_6ParamsE)
        .other          _ZN7cutlass13device_kernelINS_4gemm6kernel13GemmUniversalIN4cute5tupleIJiiiiEEENS1_10collective13CollectiveMmaINS1_34MainloopSm90TmaGmmaWarpSpecializedILi9ENS5_IJNS4_1CILi1EEESB_SB_EEENS1_32KernelTmaWarpSpecializedPingpongEEENS5_IJNSA_ILi64EEENSA_ILi128EEESF_EEENS_6half_tENS5_IJSB_llEEESI_SJ_NS4_8TiledMMAINS4_8MMA_AtomIJNS4_4SM904GMMA26MMA_64x128x16_F32F16F16_SSILNSN_5MajorE1ELSP_1ELNSN_7ScaleInE1ELSQ_1EEEEEENS4_6LayoutISC_NS5_IJNSA_ILi0EEESU_SU_EEEEENS5_IJNS4_10UnderscoreESX_SX_EEEEENS4_13SM90_TMA_LOADENS4_14ComposedLayoutINS4_7SwizzleILi3ELi4ELi3EEENS4_18smem_ptr_flag_bitsILi16EEENST_INS5_IJSF_NSA_ILi8EEEEEENS5_IJSB_SF_EEEEEEEvNS4_8identityES10_S1A_vS1B_EENS_8epilogue10collective6detail29Sm90TmaWarpSpecializedAdapterINS1E_15DefaultEpilogueISI_NS5_IJlSB_lEEES1I_NS1D_6thread17LinearCombinationISI_Li1EffLNS1J_9ScaleType4KindE0ELNS_15FloatRoundStyleE2ESI_EENS1_15EpilogueDefaultEEEEEvvEEEEvNT_6ParamsE,@"STO_CUDA_ENTRY STV_DEFAULT"
_ZN7cutlass13device_kernelINS_4gemm6kernel13GemmUniversalIN4cute5tupleIJiiiiEEENS1_10collective13CollectiveMmaINS1_34MainloopSm90TmaGmmaWarpSpecializedILi9ENS5_IJNS4_1CILi1EEESB_SB_EEENS1_32KernelTmaWarpSpecializedPingpongEEENS5_IJNSA_ILi64EEENSA_ILi128EEESF_EEENS_6half_tENS5_IJSB_llEEESI_SJ_NS4_8TiledMMAINS4_8MMA_AtomIJNS4_4SM904GMMA26MMA_64x128x16_F32F16F16_SSILNSN_5MajorE1ELSP_1ELNSN_7ScaleInE1ELSQ_1EEEEEENS4_6LayoutISC_NS5_IJNSA_ILi0EEESU_SU_EEEEENS5_IJNS4_10UnderscoreESX_SX_EEEEENS4_13SM90_TMA_LOADENS4_14ComposedLayoutINS4_7SwizzleILi3ELi4ELi3EEENS4_18smem_ptr_flag_bitsILi16EEENST_INS5_IJSF_NSA_ILi8EEEEEENS5_IJSB_SF_EEEEEEEvNS4_8identityES10_S1A_vS1B_EENS_8epilogue10collective6detail29Sm90TmaWarpSpecializedAdapterINS1E_15DefaultEpilogueISI_NS5_IJlSB_lEEES1I_NS1D_6thread17LinearCombinationISI_Li1EffLNS1J_9ScaleType4KindE0ELNS_15FloatRoundStyleE2ESI_EENS1_15EpilogueDefaultEEEEEvvEEEEvNT_6ParamsE:
[----:B------:R-:W0:Y:S02]  /*0000*/  LDC R1, c[0x0][0x28] ;  /* 0x00000a00ff017b82 */ /* 0x000e240000000800 */
[----:B0-----:R-:W-:Y:S01]  /*0010*/  VIADD R1, R1, 0xfffffff8 ;  /* 0xfffffff801017836 */ /* 0x001fe20000000000 */
[----:B------:R-:W0:Y:S01]  /*0020*/  S2R R4, SR_TID.X ;  /* 0x0000000000047919 */ /* 0x000e220000002100 */
[----:B------:R-:W-:Y:S01]  /*0030*/  ELECT P0, URZ, PT ;  /* 0x00000000003f782f */ /* 0x000fe20003800000 */
[----:B------:R-:W-:Y:S01]  /*0040*/  BSSY B0, `(.L_x_0) ;  /* 0x000000f000007945 */ /* 0x000fe20003800000 */
[--C-:B0-----:R-:W-:Y:S02]  /*0050*/  SHF.R.U32.HI R0, RZ, 0x5, R4.reuse ;  /* 0x00000005ff007819 */ /* 0x101fe40000011604 */
[----:B------:R-:W-:-:S03]  /*0060*/  SHF.R.U32.HI R5, RZ, 0x7, R4 ;  /* 0x00000007ff057819 */ /* 0x000fc60000011604 */
[----:B------:R-:W0:Y:S04]  /*0070*/  SHFL.IDX PT, R2, R0, RZ, 0x1f ;  /* 0x00001fff00027589 */ /* 0x000e2800000e0000 */
[----:B------:R1:W2:Y:S01]  /*0080*/  SHFL.IDX PT, R7, R5, RZ, 0x1f ;  /* 0x00001fff05077589 */ /* 0x0002a200000e0000 */
[----:B0-----:R-:W-:-:S13]  /*0090*/  ISETP.NE.OR P0, PT, R2, RZ, !P0 ;  /* 0x000000ff0200720c */ /* 0x001fda0004705670 */
[----:B-12---:R-:W-:Y:S05]  /*00a0*/  @P0 BRA `(.L_x_1) ;  /* 0x0000000000200947 */ /* 0x006fea0003800000 */
[----:B------:R-:W-:Y:S02]  /*00b0*/  ULDC.64 UR4, c[0x0][0x198] ;  /* 0x0000660000047ab9 */ /* 0x000fe40000000a00 */
[----:B------:R-:W-:Y:S02]  /*00c0*/  UIADD3 UR6, UP0, UR4, 0xf0, URZ ;  /* 0x000000f004067890 */ /* 0x000fe4000ff1e03f */
[----:B------:R-:W-:Y:S02]  /*00d0*/  UIADD3 UR4, UP1, UR4, 0x1f0, URZ ;  /* 0x000001f004047890 */ /* 0x000fe4000ff3e03f */
[----:B------:R-:W-:Y:S02]  /*00e0*/  UIADD3.X UR7, URZ, UR5, URZ, UP0, !UPT ;  /* 0x000000053f077290 */ /* 0x000fe400087fe43f */
[----:B------:R-:W-:-:S07]  /*00f0*/  UIADD3.X UR5, URZ, UR5, URZ, UP1, !UPT ;  /* 0x000000053f057290 */ /* 0x000fce0008ffe43f */
[----:B------:R0:W-:Y:S02]  /*0100*/  UTMACCTL.PF [UR6] ;  /* 0x00000000060079b9 */ /* 0x0001e40008040000 */
[----:B------:R0:W-:Y:S02]  /*0110*/  UTMACCTL.PF [UR4] ;  /* 0x00000000040079b9 */ /* 0x0001e40008040000 */
[----:B0-----:R-:W-:Y:S01]  /*0120*/  NOP ;  /* 0x0000000000007918 */ /* 0x001fe20000000000 */
.L_x_1:
[----:B------:R-:W-:Y:S05]  /*0130*/  BSYNC B0 ;  /* 0x0000000000007941 */ /* 0x000fea0003800000 */
.L_x_0:
[----:B------:R-:W0:Y:S02]  /*0140*/  SHFL.IDX PT, R3, R0, RZ, 0x1f ;  /* 0x00001fff00037589 */ /* 0x000e2400000e0000 */
[----:B0-----:R-:W-:-:S13]  /*0150*/  ISETP.NE.AND P0, PT, R3, RZ, PT ;  /* 0x000000ff0300720c */ /* 0x001fda0003f05270 */
[----:B------:R-:W-:Y:S05]  /*0160*/  @P0 BRA `(.L_x_2) ;  /* 0x00000000008c0947 */ /* 0x000fea0003800000 */
[----:B------:R-:W-:Y:S01]  /*0170*/  ELECT P0, URZ, PT ;  /* 0x00000000003f782f */ /* 0x000fe20003800000 */
[----:B------:R-:W-:-:S12]  /*0180*/  BSSY B0, `(.L_x_2) ;  /* 0x0000021000007945 */ /* 0x000fd80003800000 */
[----:B------:R-:W-:Y:S05]  /*0190*/  @!P0 BRA `(.L_x_3) ;  /* 0x00000000007c8947 */ /* 0x000fea0003800000 */
[----:B------:R-:W0:Y:S01]  /*01a0*/  S2UR UR8, SR_CgaCtaId ;  /* 0x00000000000879c3 */ /* 0x000e220000008800 */
[----:B------:R-:W-:Y:S01]  /*01b0*/  UMOV UR4, 0x400 ;  /* 0x0000040000047882 */ /* 0x000fe20000000000 */
[----:B------:R-:W-:Y:S01]  /*01c0*/  UMOV UR5, 0x1 ;  /* 0x0000000100057882 */ /* 0x000fe20000000000 */
[----:B------:R-:W-:Y:S02]  /*01d0*/  UMOV UR6, 0x80 ;  /* 0x0000008000067882 */ /* 0x000fe40000000000 */
[----:B------:R-:W-:-:S04]  /*01e0*/  UIADD3 UR6, -UR6, 0x100000, URZ ;  /* 0x0010000006067890 */ /* 0x000fc8000fffe13f */
[----:B------:R-:W-:Y:S02]  /*01f0*/  USHF.L.U32 UR7, UR6, 0xb, URZ ;  /* 0x0000000b06077899 */ /* 0x000fe4000800063f */
[----:B------:R-:W-:Y:S02]  /*0200*/  USHF.L.U32 UR6, UR6, 0x1, URZ ;  /* 0x0000000106067899 */ /* 0x000fe4000800063f */
[----:B0-----:R-:W-:Y:S02]  /*0210*/  ULEA UR8, UR8, UR4, 0x18 ;  /* 0x0000000408087291 */ /* 0x001fe4000f8ec03f */
[----:B------:R-:W-:-:S04]  /*0220*/  UIADD3 UR4, -UR5, 0x100000, URZ ;  /* 0x0010000005047890 */ /* 0x000fc8000fffe13f */
[----:B------:R-:W-:Y:S02]  /*0230*/  USHF.L.U32 UR5, UR4, 0xb, URZ ;  /* 0x0000000b04057899 */ /* 0x000fe4000800063f */
[----:B------:R-:W-:Y:S01]  /*0240*/  USHF.L.U32 UR4, UR4, 0x1, URZ ;  /* 0x0000000104047899 */ /* 0x000fe2000800063f */
[----:B------:R-:W0:Y:S11]  /*0250*/  FENCE.VIEW.ASYNC.S ;  /* 0x00000000000073c6 */ /* 0x000e360000000000 */
[----:B0-----:R0:W1:Y:S01]  /*0260*/  SYNCS.EXCH.64 URZ, [UR8], UR4 ;  /* 0x00000004083f75b2 */ /* 0x0010620008000100 */
[----:B------:R0:W2:Y:S01]  /*0270*/  SYNCS.EXCH.64 URZ, [UR8+0x48], UR6 ;  /* 0x00004806083f75b2 */ /* 0x0000a20008000100 */
[----:B------:R0:W3:Y:S01]  /*0280*/  SYNCS.EXCH.64 URZ, [UR8+0x8], UR4 ;  /* 0x00000804083f75b2 */ /* 0x0000e20008000100 */
[----:B------:R0:W4:Y:S01]  /*0290*/  SYNCS.EXCH.64 URZ, [UR8+0x50], UR6 ;  /* 0x00005006083f75b2 */ /* 0x0001220008000100 */
[----:B------:R0:W0:Y:S01]  /*02a0*/  SYNCS.EXCH.64 URZ, [UR8+0x10], UR4 ;  /* 0x00001004083f75b2 */ /* 0x0000220008000100 */
        /* <DEDUP_REMOVED lines=13> */
[----:B------:R-:W-:Y:S01]  /*0380*/  NOP ;  /* 0x0000000000007918 */ /* 0x000fe20000000000 */
.L_x_3:
[----:B0-----:R-:W-:Y:S05]  /*0390*/  BSYNC B0 ;  /* 0x0000000000007941 */ /* 0x001fea0003800000 */
.L_x_2:
[----:B------:R-:W0:Y:S01]  /*03a0*/  SHFL.IDX PT, R6, R0, RZ, 0x1f ;  /* 0x00001fff00067589 */ /* 0x000e2200000e0000 */
[----:B------:R-:W-:Y:S01]  /*03b0*/  ELECT P0, URZ, PT ;  /* 0x00000000003f782f */ /* 0x000fe20003800000 */
[----:B------:R-:W-:Y:S01]  /*03c0*/  NOP ;  /* 0x0000000000007918 */ /* 0x000fe20000000000 */
[----:B------:R-:W-:Y:S01]  /*03d0*/  ELECT P1, URZ, PT ;  /* 0x00000000003f782f */ /* 0x000fe20003820000 */
[----:B------:R-:W5:Y:S01]  /*03e0*/  SHFL.IDX PT, R3, R0, RZ, 0x1f ;  /* 0x00001fff00037589 */ /* 0x000f6200000e0000 */
[----:B------:R-:W-:Y:S01]  /*03f0*/  UMOV UR4, 0x20 ;  /* 0x0000002000047882 */ /* 0x000fe20000000000 */
[----:B------:R-:W-:Y:S01]  /*0400*/  UMOV UR11, 0x80 ;  /* 0x00000080000b7882 */ /* 0x000fe20000000000 */
[----:B------:R-:W-:Y:S01]  /*0410*/  NOP ;  /* 0x0000000000007918 */ /* 0x000fe20000000000 */
[----:B------:R-:W1:Y:S01]  /*0420*/  SHFL.IDX PT, R5, R5, RZ, 0x1f ;  /* 0x00001fff05057589 */ /* 0x000e6200000e0000 */
[C---:B------:R-:W-:Y:S01]  /*0430*/  VIADD R31, R7.reuse, 0xffffffff ;  /* 0xffffffff071f7836 */ /* 0x040fe20000000000 */
[----:B------:R-:W-:Y:S01]  /*0440*/  ULDC.64 UR36, c[0x0][0x208] ;  /* 0x0000820000247ab9 */ /* 0x000fe20000000a00 */
[----:B------:R-:W-:-:S03]  /*0450*/  ISETP.NE.AND P2, PT, R7, RZ, PT ;  /* 0x000000ff0700720c */ /* 0x000fc60003f45270 */
[----:B------:R-:W-:Y:S02]  /*0460*/  ISETP.GE.U32.AND P3, PT, R31, 0x2, PT ;  /* 0x000000021f00780c */ /* 0x000fe40003f66070 */
[----:B0-----:R-:W-:Y:S02]  /*0470*/  ISETP.NE.OR P0, PT, R6, RZ, !P0 ;  /* 0x000000ff0600720c */ /* 0x001fe40004705670 */
[----:B-----5:R-:W-:Y:S02]  /*0480*/  ISETP.NE.OR P1, PT, R3, RZ, !P1 ;  /* 0x000000ff0300720c */ /* 0x020fe40004f25670 */
[----:B------:R-:W-:Y:S02]  /*0490*/  SHF.R.S32.HI R3, RZ, 0x1f, R2 ;  /* 0x0000001fff037819 */ /* 0x000fe40000011402 */
[----:B-1----:R-:W-:Y:S02]  /*04a0*/  R2UR UR43, R5 ;  /* 0x00000000052b72ca */ /* 0x002fe400000e0000 */
[----:B------:R-:W-:-:S05]  /*04b0*/  LEA.HI R3, R3, R2, RZ, 0x2 ;  /* 0x0000000203037211 */ /* 0x000fca00078f10ff */
[----:B------:R-:W-:Y:S01]  /*04c0*/  VOTEU.ALL UP0, P0 ;  /* 0x00000000003f7886 */ /* 0x000fe20000000000 */
[----:B------:R-:W-:Y:S01]  /*04d0*/  LOP3.LUT R3, R3, 0xfffffffc, RZ, 0xc0, !PT ;  /* 0xfffffffc03037812 */ /* 0x000fe200078ec0ff */
[----:B------:R-:W-:-:S03]  /*04e0*/  VOTEU.ALL UP1, P1 ;  /* 0x00000000003f7886 */ /* 0x000fc60000820000 */
[----:B------:R-:W0:Y:S01]  /*04f0*/  @!UP0 S2UR UR7, SR_CgaCtaId ;  /* 0x00000000000789c3 */ /* 0x000e220000008800 */
[----:B------:R-:W-:Y:S01]  /*0500*/  @!UP0 UMOV UR6, 0x400 ;  /* 0x0000040000068882 */ /* 0x000fe20000000000 */
[----:B------:R-:W-:-:S04]  /*0510*/  @!UP0 UIADD3 UR4, -UR4, 0x100000, URZ ;  /* 0x0010000004048890 */ /* 0x000fc8000fffe13f */
[----:B------:R-:W-:Y:S02]  /*0520*/  @!UP0 USHF.L.U32 UR5, UR4, 0xb, URZ ;  /* 0x0000000b04058899 */ /* 0x000fe4000800063f */
[----:B------:R-:W-:Y:S01]  /*0530*/  @!UP0 USHF.L.U32 UR4, UR4, 0x1, URZ ;  /* 0x0000000104048899 */ /* 0x000fe2000800063f */
[----:B------:R-:W-:Y:S01]  /*0540*/  IMAD.IADD R14, R2, 0x1, -R3 ;  /* 0x00000001020e7824 */ /* 0x000fe200078e0a03 */
[----:B------:R-:W-:Y:S01]  /*0550*/  @!UP1 UMOV UR9, 0x400 ;  /* 0x0000040000099882 */ /* 0x000fe20000000000 */
[----:B------:R-:W-:Y:S01]  /*0560*/  VOTEU.ALL UP2, P1 ;  /* 0x00000000003f7886 */ /* 0x000fe20000840000 */
[----:B------:R-:W-:Y:S01]  /*0570*/  VOTEU.ALL UP3, P1 ;  /* 0x00000000003f7886 */ /* 0x000fe20000860000 */
[----:B------:R-:W-:Y:S01]  /*0580*/  VOTEU.ALL UP4, P1 ;  /* 0x00000000003f7886 */ /* 0x000fe20000880000 */
[----:B------:R-:W1:Y:S01]  /*0590*/  @!UP1 S2UR UR10, SR_CgaCtaId ;  /* 0x00000000000a99c3 */ /* 0x000e620000008800 */
[----:B------:R-:W-:Y:S01]  /*05a0*/  VOTEU.ALL UP5, P1 ;  /* 0x00000000003f7886 */ /* 0x000fe200008a0000 */
[----:B------:R-:W-:-:S04]  /*05b0*/  SHF.R.S32.HI R3, RZ, 0x1f, R4 ;  /* 0x0000001fff037819 */ /* 0x000fc80000011404 */
[----:B------:R-:W-:-:S04]  /*05c0*/  LEA.HI R3, R3, R4, RZ, 0x7 ;  /* 0x0000000403037211 */ /* 0x000fc800078f38ff */
[----:B------:R-:W-:-:S05]  /*05d0*/  LOP3.LUT R3, R3, 0xffffff80, RZ, 0xc0, !PT ;  /* 0xffffff8003037812 */ /* 0x000fca00078ec0ff */
[----:B------:R-:W-:Y:S01]  /*05e0*/  IMAD.IADD R5, R4, 0x1, -R3 ;  /* 0x0000000104057824 */ /* 0x000fe200078e0a03 */
[----:B0-----:R-:W-:Y:S02]  /*05f0*/  @!UP0 ULEA UR8, UR7, UR6, 0x18 ;  /* 0x0000000607088291 */ /* 0x001fe4000f8ec03f */
[----:B------:R-:W-:-:S04]  /*0600*/  @!UP1 UIADD3 UR6, -UR11, 0x100000, URZ ;  /* 0x001000000b069890 */ /* 0x000fc8000fffe13f */
[----:B------:R-:W-:Y:S02]  /*0610*/  @!UP1 USHF.L.U32 UR7, UR6, 0xb, URZ ;  /* 0x0000000b06079899 */ /* 0x000fe4000800063f */
[----:B------:R-:W-:Y:S01]  /*0620*/  @!UP1 USHF.L.U32 UR6, UR6, 0x1, URZ ;  /* 0x0000000106069899 */ /* 0x000fe2000800063f */
[----:B------:R-:W-:Y:S01]  /*0630*/  VOTEU.ALL UP0, P0 ;  /* 0x00000000003f7886 */ /* 0x000fe20000000000 */
[----:B-1----:R-:W-:Y:S01]  /*0640*/  @!UP1 ULEA UR9, UR10, UR9, 0x18 ;  /* 0x000000090a099291 */ /* 0x002fe2000f8ec03f */
[----:B------:R-:W-:Y:S02]  /*0650*/  VOTEU.ALL UP1, P0 ;  /* 0x00000000003f7886 */ /* 0x000fe40000020000 */
[----:B------:R-:W-:Y:S01]  /*0660*/  ULDC.64 UR10, c[0x0][0x598] ;  /* 0x00016600000a7ab9 */ /* 0x000fe20000000a00 */
[----:B------:R-:W-:Y:S01]  /*0670*/  ISETP.NE.AND P0, PT, R14, 0x3, PT ;  /* 0x000000030e00780c */ /* 0x000fe20003f05270 */
[----:B------:R-:W0:Y:S02]  /*0680*/  FENCE.VIEW.ASYNC.S ;  /* 0x00000000000073c6 */ /* 0x000e240000000000 */
[----:B0-----:R0:W2:Y:S01]  /*0690*/  @!UP0 SYNCS.EXCH.64 URZ, [UR8+0xc0], UR4 ;  /* 0x0000c004083f85b2 */ /* 0x0010a20008000100 */
[----:B------:R-:W-:-:S02]  /*06a0*/  ISETP.NE.U32.AND P1, PT, RZ, UR10, PT ;  /* 0x0000000aff007c0c */ /* 0x000fc4000bf25070 */
[----:B------:R-:W-:Y:S02]  /*06b0*/  ISETP.EQ.OR P0, PT, R14, RZ, !P0 ;  /* 0x000000ff0e00720c */ /* 0x000fe40004702670 */
[----:B------:R-:W-:Y:S02]  /*06c0*/  ISETP.NE.AND.EX P1, PT, RZ, UR11, PT, P1 ;  /* 0x0000000bff007c0c */ /* 0x000fe4000bf25310 */
[----:B------:R-:W-:-:S04]  /*06d0*/  ISETP.EQ.AND P0, PT, R7, RZ, P0 ;  /* 0x000000ff0700720c */ /* 0x000fc80000702270 */
[----:B------:R-:W-:-:S04]  /*06e0*/  SEL R23, RZ, 0x1, !P0 ;  /* 0x00000001ff177807 */ /* 0x000fc80004000000 */
[----:B------:R-:W-:Y:S01]  /*06f0*/  SEL R23, R23, 0x2, P3 ;  /* 0x0000000217177807 */ /* 0x000fe20001800000 */
[----:B------:R0:W2:Y:S01]  /*0700*/  @!UP1 SYNCS.EXCH.64 URZ, [UR8+0xc8], UR4 ;  /* 0x0000c804083f95b2 */ /* 0x0000a20008000100 */
[----:B------:R-:W-:Y:S01]  /*0710*/  NOP ;  /* 0x0000000000007918 */ /* 0x000fe20000000000 */
[----:B------:R0:W2:Y:S01]  /*0720*/  @!UP2 SYNCS.EXCH.64 URZ, [UR9+0xa0], UR6 ;  /* 0x0000a006093fa5b2 */ /* 0x0000a20008000100 */
[----:B------:R0:W2:Y:S01]  /*0730*/  @!UP3 SYNCS.EXCH.64 URZ, [UR9+0xa8], UR6 ;  /* 0x0000a806093fb5b2 */ /* 0x0000a20008000100 */
[----:B------:R0:W2:Y:S01]  /*0740*/  @!UP4 SYNCS.EXCH.64 URZ, [UR9+0xb0], UR6 ;  /* 0x0000b006093fc5b2 */ /* 0x0000a20008000100 */
[----:B------:R0:W2:Y:S01]  /*0750*/  @!UP5 SYNCS.EXCH.64 URZ, [UR9+0xb8], UR6 ;  /* 0x0000b806093fd5b2 */ /* 0x0000a20008000100 */
[----:B------:R-:W-:Y:S01]  /*0760*/  NOP ;  /* 0x0000000000007918 */ /* 0x000fe20000000000 */
[----:B--234-:R-:W-:Y:S06]  /*0770*/  BAR.SYNC.DEFER_BLOCKING 0x0 ;  /* 0x0000000000007b1d */ /* 0x01cfec0000010000 */
[----:B0-----:R-:W-:Y:S05]  /*0780*/  @!P1 BRA `(.L_x_4) ;  /* 0x00000000001c9947 */ /* 0x001fea0003800000 */
[----:B------:R-:W0:Y:S02]  /*0790*/  LDC.64 R2, c[0x0][0x598] ;  /* 0x00016600ff027b82 */ /* 0x000e240000000a00 */
[----:B0-----:R-:W2:Y:S02]  /*07a0*/  LDG.E.64 R2, desc[UR36][R2.64] ;  /* 0x0000002402027981 */ /* 0x001ea4000c1e1b00 */
[----:B--2---:R-:W-:-:S04]  /*07b0*/  ISETP.NE.U32.AND P0, PT, R2, RZ, PT ;  /* 0x000000ff0200720c */ /* 0x004fc80003f05070 */
[----:B------:R-:W-:-:S13]  /*07c0*/  ISETP.NE.AND.EX P0, PT, R3, RZ, PT, P0 ;  /* 0x000000ff0300720c */ /* 0x000fda0003f05300 */
[----:B------:R-:W-:Y:S05]  /*07d0*/  @!P0 BRA `(.L_x_4) ;  /* 0x0000000000088947 */ /* 0x000fea0003800000 */
[----:B------:R1:W5:Y:S01]  /*07e0*/  LD.E R88, desc[UR36][R2.64] ;  /* 0x0000002402587980 */ /* 0x000362000c101900 */
[----:B------:R-:W-:Y:S05]  /*07f0*/  BRA `(.L_x_5) ;  /* 0x0000000000247947 */ /* 0x000fea0003800000 */
.L_x_4:
[----:B------:R-:W-:Y:S02]  /*0800*/  ULDC.64 UR4, c[0x0][0x588] ;  /* 0x0001620000047ab9 */ /* 0x000fe40000000a00 */
[----:B------:R-:W-:-:S04]  /*0810*/  ISETP.NE.U32.AND P0, PT, RZ, UR4, PT ;  /* 0x00000004ff007c0c */ /* 0x000fc8000bf05070 */
[----:B------:R-:W-:-:S13]  /*0820*/  ISETP.NE.AND.EX P0, PT, RZ, UR5, PT, P0 ;  /* 0x00000005ff007c0c */ /* 0x000fda000bf05300 */
[----:B------:R-:W-:Y:S05]  /*0830*/  @!P0 BRA `(.L_x_6) ;  /* 0x00000000000c8947 */ /* 0x000fea0003800000 */
[----:B------:R-:W0:Y:S02]  /*0840*/  LDC.64 R88, c[0x0][0x588] ;  /* 0x00016200ff587b82 */ /* 0x000e240000000a00 */
[----:B0-----:R0:W5:Y:S01]  /*0850*/  LDG.E R88, desc[UR36][R88.64] ;  /* 0x0000002458587981 */ /* 0x001162000c1e1900 */
[----:B------:R-:W-:Y:S05]  /*0860*/  BRA `(.L_x_5) ;  /* 0x0000000000087947 */ /* 0x000fea0003800000 */
.L_x_6:
[----:B------:R-:W-:Y:S02]  /*0870*/  ULDC UR4, c[0x0][0x580] ;  /* 0x0001600000047ab9 */ /* 0x000fe40000000800 */
[----:B------:R-:W-:-:S07]  /*0880*/  IMAD.U32 R88, RZ, RZ, UR4 ;  /* 0x00000004ff587e24 */ /* 0x000fce000f8e00ff */
.L_x_5:
[----:B------:R-:W-:Y:S02]  /*0890*/  ULDC.64 UR4, c[0x0][0x5a0] ;  /* 0x0001680000047ab9 */ /* 0x000fe40000000a00 */
[----:B------:R-:W-:-:S04]  /*08a0*/  ISETP.NE.U32.AND P0, PT, RZ, UR4, PT ;  /* 0x00000004ff007c0c */ /* 0x000fc8000bf05070 */
[----:B------:R-:W-:-:S13]  /*08b0*/  ISETP.NE.AND.EX P0, PT, RZ, UR5, PT, P0 ;  /* 0x00000005ff007c0c */ /* 0x000fda000bf05300 */
[----:B------:R-:W-:Y:S05]  /*08c0*/  @!P0 BRA `(.L_x_7) ;  /* 0x00000000001c8947 */ /* 0x000fea0003800000 */
[----:B-1----:R-:W1:Y:S02]  /*08d0*/  LDC.64 R2, c[0x0][0x5a0] ;  /* 0x00016800ff027b82 */ /* 0x002e640000000a00 */
[----:B-1----:R-:W2:Y:S02]  /*08e0*/  LDG.E.64 R2, desc[UR36][R2.64] ;  /* 0x0000002402027981 */ /* 0x002ea4000c1e1b00 */
[----:B--2---:R-:W-:-:S04]  /*08f0*/  ISETP.NE.U32.AND P0, PT, R2, RZ, PT ;  /* 0x000000ff0200720c */ /* 0x004fc80003f05070 */
[----:B------:R-:W-:-:S13]  /*0900*/  ISETP.NE.AND.EX P0, PT, R3, RZ, PT, P0 ;  /* 0x000000ff0300720c */ /* 0x000fda0003f05300 */
[----:B------:R-:W-:Y:S05]  /*0910*/  @!P0 BRA `(.L_x_7) ;  /* 0x0000000000088947 */ /* 0x000fea0003800000 */
[----:B0-----:R2:W5:Y:S01]  /*0920*/  LD.E R89, desc[UR36][R2.64] ;  /* 0x0000002402597980 */ /* 0x001562000c101900 */
[----:B------:R-:W-:Y:S05]  /*0930*/  BRA `(.L_x_8) ;  /* 0x0000000000247947 */ /* 0x000fea0003800000 */
.L_x_7:
[----:B------:R-:W-:Y:S02]  /*0940*/  ULDC.64 UR4, c[0x0][0x590] ;  /* 0x0001640000047ab9 */ /* 0x000fe40000000a00 */
[----:B------:R-:W-:-:S04]  /*0950*/  ISETP.NE.U32.AND P0, PT, RZ, UR4, PT ;  /* 0x00000004ff007c0c */ /* 0x000fc8000bf05070 */
[----:B------:R-:W-:-:S13]  /*0960*/  ISETP.NE.AND.EX P0, PT, RZ, UR5, PT, P0 ;  /* 0x00000005ff007c0c */ /* 0x000fda000bf05300 */
[----:B------:R-:W-:Y:S05]  /*0970*/  @!P0 BRA `(.L_x_9) ;  /* 0x00000000000c8947 */ /* 0x000fea0003800000 */
[----:B-1----:R-:W0:Y:S02]  /*0980*/  LDC.64 R2, c[0x0][0x590] ;  /* 0x00016400ff027b82 */ /* 0x002e240000000a00 */
[----:B0-----:R0:W5:Y:S01]  /*0990*/  LDG.E R89, desc[UR36][R2.64] ;  /* 0x0000002402597981 */ /* 0x001162000c1e1900 */
[----:B------:R-:W-:Y:S05]  /*09a0*/  BRA `(.L_x_8) ;  /* 0x0000000000087947 */ /* 0x000fea0003800000 */
.L_x_9:
[----:B------:R-:W-:Y:S02]  /*09b0*/  ULDC UR4, c[0x0][0x584] ;  /* 0x0001610000047ab9 */ /* 0x000fe40000000800 */
[----:B0-----:R-:W-:-:S07]  /*09c0*/  IMAD.U32 R89, RZ, RZ, UR4 ;  /* 0x00000004ff597e24 */ /* 0x001fce000f8e00ff */
.L_x_8:
[----:B012---:R-:W0:Y:S01]  /*09d0*/  LDC R2, c[0x0][0x65c] ;  /* 0x00019700ff027b82 */ /* 0x007e220000000800 */
[----:B------:R-:W1:Y:S01]  /*09e0*/  S2R R15, SR_CTAID.Y ;  /* 0x00000000000f7919 */ /* 0x000e620000002600 */
[----:B------:R-:W-:Y:S01]  /*09f0*/  ULDC UR6, c[0x0][0x28c] ;  /* 0x0000a30000067ab9 */ /* 0x000fe20000000800 */
[----:B------:R-:W-:Y:S01]  /*0a00*/  ISETP.NE.AND P0, PT, R7, 0x2, PT ;  /* 0x000000020700780c */ /* 0x000fe20003f05270 */
[----:B------:R-:W-:Y:S01]  /*0a10*/  UIADD3 UR6, UR6, 0x3f, URZ ;  /* 0x0000003f06067890 */ /* 0x000fe2000fffe03f */
[----:B------:R-:W2:Y:S01]  /*0a20*/  S2R R6, SR_CTAID.X ;  /* 0x0000000000067919 */ /* 0x000ea20000002500 */
[----:B------:R-:W-:Y:S01]  /*0a30*/  UMOV UR38, URZ ;  /* 0x0000003f00267c82 */ /* 0x000fe20008000000 */
[----:B------:R-:W-:Y:S01]  /*0a40*/  UMOV UR39, URZ ;  /* 0x0000003f00277c82 */ /* 0x000fe20008000000 */
[----:B------:R-:W-:Y:S01]  /*0a50*/  USHF.R.S32.HI UR7, URZ, 0x1f, UR6 ;  /* 0x0000001f3f077899 */ /* 0x000fe20008011406 */
[----:B------:R-:W-:-:S03]  /*0a60*/  ULDC.64 UR8, c[0x0][0x650] ;  /* 0x0001940000087ab9 */ /* 0x000fc60000000a00 */
[----:B------:R-:W-:-:S04]  /*0a70*/  ULEA.HI UR7, UR7, UR6, URZ, 0x6 ;  /* 0x0000000607077291 */ /* 0x000fc8000f8f303f */
[----:B------:R-:W-:Y:S01]  /*0a80*/  USHF.R.S32.HI UR40, URZ, 0x6, UR7 ;  /* 0x000000063f287899 */ /* 0x000fe20008011407 */
[----:B0-----:R-:W-:-:S13]  /*0a90*/  ISETP.NE.AND P1, PT, R2, 0x1, PT ;  /* 0x000000010200780c */ /* 0x001fda0003f25270 */
[----:B------:R-:W2:Y:S01]  /*0aa0*/  @P1 LDC R17, c[0x0][0x10] ;  /* 0x00000400ff111b82 */ /* 0x000ea20000000800 */
[----:B-1----:R-:W-:Y:S02]  /*0ab0*/  @P1 IMAD.MOV.U32 R8, RZ, RZ, R15 ;  /* 0x000000ffff081224 */ /* 0x002fe400078e000f */
[----:B------:R-:W-:Y:S02]  /*0ac0*/  @P1 IMAD.MOV.U32 R9, RZ, RZ, RZ ;  /* 0x000000ffff091224 */ /* 0x000fe400078e00ff */
[----:B------:R-:W-:-:S03]  /*0ad0*/  @P1 IMAD.MOV.U32 R7, RZ, RZ, RZ ;  /* 0x000000ffff071224 */ /* 0x000fc600078e00ff */
[----:B------:R-:W0:Y:S01]  /*0ae0*/  @!P1 LDC R3, c[0x0][0xc] ;  /* 0x00000300ff039b82 */ /* 0x000e220000000800 */
[----:B------:R-:W-:Y:S01]  /*0af0*/  ULDC UR4, c[0x0][0xc] ;  /* 0x0000030000047ab9 */ /* 0x000fe20000000800 */
[----:B------:R-:W-:Y:S02]  /*0b00*/  ULDC UR5, c[0x0][0x10] ;  /* 0x0000040000057ab9 */ /* 0x000fe40000000800 */
[----:B------:R-:W-:-:S04]  /*0b10*/  UIMAD.WIDE.U32 UR4, UR4, UR5, URZ ;  /* 0x00000005040472a5 */ /* 0x000fc8000f8e003f */
[----:B------:R-:W1:Y:S01]  /*0b20*/  LDC R0, c[0x0][0x14] ;  /* 0x00000500ff007b82 */ /* 0x000e620000000800 */
[----:B--2---:R-:W-:-:S04]  /*0b30*/  @P1 IMAD.WIDE.U32 R16, R6, R17, R8 ;  /* 0x0000001106101225 */ /* 0x004fc800078e0008 */
[----:B------:R-:W-:Y:S02]  /*0b40*/  @P1 IMAD.IADD R17, R17, 0x1, R7 ;  /* 0x0000000111111824 */ /* 0x000fe400078e0207 */
[----:B------:R-:W-:Y:S02]  /*0b50*/  IMAD.MOV.U32 R7, RZ, RZ, RZ ;  /* 0x000000ffff077224 */ /* 0x000fe400078e00ff */
[----:B0-----:R-:W-:-:S04]  /*0b60*/  @!P1 IMAD.WIDE.U32 R8, R3, R15, R6 ;  /* 0x0000000f03089225 */ /* 0x001fc800078e0006 */
[----:B------:R-:W-:Y:S02]  /*0b70*/  @!P1 IMAD.MOV.U32 R16, RZ, RZ, R8 ;  /* 0x000000ffff109224 */ /* 0x000fe400078e0008 */
[----:B-1----:R-:W-:-:S04]  /*0b80*/  IMAD.WIDE.U32 R10, R0, UR4, RZ ;  /* 0x00000004000a7c25 */ /* 0x002fc8000f8e00ff */
[----:B------:R-:W-:Y:S01]  /*0b90*/  IMAD R3, R0, UR5, RZ ;  /* 0x0000000500037c24 */ /* 0x000fe2000f8e02ff */
[----:B------:R0:W-:Y:S01]  /*0ba0*/  STL.64 [R1], R10 ;  /* 0x0000000a01007387 */ /* 0x0001e20000100a00 */
[----:B------:R-:W-:Y:S02]  /*0bb0*/  @!P1 IMAD.MOV.U32 R17, RZ, RZ, R9 ;  /* 0x000000ffff119224 */ /* 0x000fe400078e0009 */
[----:B------:R-:W-:Y:S01]  /*0bc0*/  IMAD.IADD R0, R11, 0x1, R3 ;  /* 0x000000010b007824 */ /* 0x000fe200078e0203 */
[----:B------:R-:W-:Y:S06]  /*0bd0*/  @P0 BRA `(.L_x_10) ;  /* 0x0000000000200947 */ /* 0x000fec0003800000 */
[----:B------:R-:W-:Y:S01]  /*0be0*/  UISETP.GE.U32.AND UP0, UPT, UR40, 0x9, UPT ;  /* 0x000000092800788c */ /* 0x000fe2000bf06070 */
[----:B------:R-:W-:Y:S01]  /*0bf0*/  IADD3 R16, P0, R16, R10, RZ ;  /* 0x0000000a10107210 */ /* 0x000fe20007f1e0ff */
[----:B------:R-:W-:Y:S01]  /*0c00*/  UIMAD.WIDE.U32 UR4, UR40, 0x38e38e39, URZ ;  /* 0x38e38e39280478a5 */ /* 0x000fe2000f8e003f */
[----:B------:R-:W-:-:S03]  /*0c10*/  UMOV UR39, URZ ;  /* 0x0000003f00277c82 */ /* 0x000fc60008000000 */
[----:B------:R-:W-:Y:S01]  /*0c20*/  USHF.R.U32.HI UR4, URZ, 0x1, UR5 ;  /* 0x000000013f047899 */ /* 0x000fe20008011605 */
[----:B------:R-:W-:-:S03]  /*0c30*/  IMAD.X R17, R0, 0x1, R17, P0 ;  /* 0x0000000100117824 */ /* 0x000fc600000e0611 */
[----:B------:R-:W-:Y:S02]  /*0c40*/  UIMAD UR38, UR4, -0x9, UR40 ;  /* 0xfffffff7042678a4 */ /* 0x000fe4000f8e0228 */
[----:B------:R-:W-:-:S12]  /*0c50*/  @UP0 ULOP3.LUT UR39, UR4, 0x1, URZ, 0xc0, !UPT ;  /* 0x0000000104270892 */ /* 0x000fd8000f8ec03f */
.L_x_10:
[----:B------:R-:W-:Y:S01]  /*0c60*/  ISETP.GE.U32.AND P0, PT, R16, UR8, PT ;  /* 0x0000000810007c0c */ /* 0x000fe2000bf06070 */
[----:B------:R-:W-:Y:S01]  /*0c70*/  IMAD.MOV.U32 R22, RZ, RZ, -0x1 ;  /* 0xffffffffff167424 */ /* 0x000fe200078e00ff */
[----:B------:R-:W-:Y:S01]  /*0c80*/  PRMT R3, RZ, 0x7610, R3 ;  /* 0x00007610ff037816 */ /* 0x000fe20000000003 */
[----:B------:R-:W-:Y:S01]  /*0c90*/  IMAD.MOV.U32 R18, RZ, RZ, -0x1 ;  /* 0xffffffffff127424 */ /* 0x000fe200078e00ff */
[----:B------:R-:W-:Y:S01]  /*0ca0*/  ISETP.GE.U32.AND.EX P0, PT, R17, UR9, PT, P0 ;  /* 0x0000000911007c0c */ /* 0x000fe2000bf06100 */
[----:B------:R-:W-:-:S12]  /*0cb0*/  IMAD.MOV.U32 R19, RZ, RZ, -0x1 ;  /* 0xffffffffff137424 */ /* 0x000fd800078e00ff */
[----:B------:R-:W-:Y:S05]  /*0cc0*/  @P0 BRA `(.L_x_11) ;  /* 0x0000000400580947 */ /* 0x000fea0003800000 */
[----:B------:R-:W1:Y:S01]  /*0cd0*/  LDC.64 R20, c[0x0][0x628] ;  /* 0x00018a00ff147b82 */ /* 0x000e620000000a00 */
[----:B------:R-:W-:Y:S02]  /*0ce0*/  IMAD.MOV.U32 R8, RZ, RZ, R16 ;  /* 0x000000ffff087224 */ /* 0x000fe400078e0010 */
[----:B------:R-:W-:-:S05]  /*0cf0*/  IMAD.MOV.U32 R9, RZ, RZ, R17 ;  /* 0x000000ffff097224 */ /* 0x000fca00078e0011 */
[----:B------:R-:W2:Y:S08]  /*0d00*/  LDC R18, c[0x0][0x630] ;  /* 0x00018c00ff127b82 */ /* 0x000eb00000000800 */
[----:B------:R-:W3:Y:S01]  /*0d10*/  LDC.64 R24, c[0x0][0x620] ;  /* 0x00018800ff187b82 */ /* 0x000ee20000000a00 */
[----:B-1----:R-:W-:-:S04]  /*0d20*/  ISETP.NE.U32.AND P0, PT, R20, RZ, PT ;  /* 0x000000ff1400720c */ /* 0x002fc80003f05070 */
[----:B------:R-:W-:-:S13]  /*0d30*/  ISETP.NE.AND.EX P0, PT, R21, RZ, PT, P0 ;  /* 0x000000ff1500720c */ /* 0x000fda0003f05300 */
[----:B--23--:R-:W-:Y:S05]  /*0d40*/  @!P0 BRA `(.L_x_12) ;  /* 0x0000000000288947 */ /* 0x00cfea0003800000 */
[----:B------:R-:W1:Y:S02]  /*0d50*/  LDC R3, c[0x0][0x634] ;  /* 0x00018d00ff037b82 */ /* 0x000e640000000800 */
[----:B-1----:R-:W-:-:S05]  /*0d60*/  IADD3 R3, P0, R16, R3, RZ ;  /* 0x0000000310037210 */ /* 0x002fca0007f1e0ff */
[----:B------:R-:W-:-:S04]  /*0d70*/  IMAD.X R19, RZ, RZ, R17, P0 ;  /* 0x000000ffff137224 */ /* 0x000fc800000e0611 */
[----:B------:R-:W-:-:S04]  /*0d80*/  IMAD.WIDE.U32 R8, R19, R20, RZ ;  /* 0x0000001413087225 */ /* 0x000fc800078e00ff */
[----:B0-----:R-:W-:-:S04]  /*0d90*/  IMAD.WIDE.U32 R10, P0, R3, R21, R8 ;  /* 0x00000015030a7225 */ /* 0x001fc80007800008 */
[----:B------:R-:W-:-:S04]  /*0da0*/  IMAD.WIDE.U32 R8, R3, R20, RZ ;  /* 0x0000001403087225 */ /* 0x000fc800078e00ff */
[----:B------:R-:W-:Y:S01]  /*0db0*/  IMAD.X R13, RZ, RZ, RZ, P0 ;  /* 0x000000ffff0d7224 */ /* 0x000fe200000e06ff */
[----:B------:R-:W-:Y:S01]  /*0dc0*/  IADD3 RZ, P0, R9, R10, RZ ;  /* 0x0000000a09ff7210 */ /* 0x000fe20007f1e0ff */
[----:B------:R-:W-:-:S04]  /*0dd0*/  IMAD.MOV.U32 R12, RZ, RZ, R11 ;  /* 0x000000ffff0c7224 */ /* 0x000fc800078e000b */
[----:B------:R-:W-:-:S08]  /*0de0*/  IMAD.WIDE.U32.X R8, R19, R21, R12, P0 ;  /* 0x0000001513087225 */ /* 0x000fd000000e040c */
.L_x_12:
[-CC-:B------:R-:W-:Y:S01]  /*0df0*/  SHF.R.U64 R30, R8, R18.reuse, R9.reuse ;  /* 0x00000012081e7219 */ /* 0x180fe20000001209 */
[----:B------:R-:W1:Y:S01]  /*0e00*/  LDC R12, c[0x0][0x618] ;  /* 0x00018600ff0c7b82 */ /* 0x000e620000000800 */
[----:B------:R-:W-:Y:S01]  /*0e10*/  SHF.R.U32.HI R7, RZ, R18, R9 ;  /* 0x00000012ff077219 */ /* 0x000fe20000011609 */
[----:B------:R-:W-:Y:S01]  /*0e20*/  ULDC UR4, c[0x0][0x150] ;  /* 0x0000540000047ab9 */ /* 0x000fe20000000800 */
[----:B0-----:R-:W-:Y:S02]  /*0e30*/  IADD3 R11, P0, RZ, -R30, RZ ;  /* 0x8000001eff0b7210 */ /* 0x001fe40007f1e0ff */
[----:B------:R-:W-:-:S03]  /*0e40*/  I2FP.F32.U32 R3, R6 ;  /* 0x0000000600037245 */ /* 0x000fc60000201000 */
[----:B------:R-:W0:Y:S01]  /*0e50*/  LDC.64 R26, c[0x0][0x640] ;  /* 0x00019000ff1a7b82 */ /* 0x000e220000000a00 */
[----:B------:R-:W-:Y:S02]  /*0e60*/  IMAD.X R13, RZ, RZ, ~R7, P0 ;  /* 0x000000ffff0d7224 */ /* 0x000fe400000e0e07 */
[----:B------:R-:W-:Y:S01]  /*0e70*/  FMUL R3, R3, UR4 ;  /* 0x0000000403037c20 */ /* 0x000fe20008400000 */
[----:B------:R-:W-:Y:S01]  /*0e80*/  IMAD.WIDE.U32 R8, R11, R24, R16 ;  /* 0x000000180b087225 */ /* 0x000fe200078e0010 */
[----:B------:R-:W-:-:S03]  /*0e90*/  ULDC UR4, c[0x0][0x154] ;  /* 0x0000550000047ab9 */ /* 0x000fc60000000800 */
[----:B------:R-:W-:Y:S01]  /*0ea0*/  IMAD R10, R13, R24, RZ ;  /* 0x000000180d0a7224 */ /* 0x000fe200078e02ff */
[----:B------:R-:W2:Y:S01]  /*0eb0*/  LDC R7, c[0x0][0x144] ;  /* 0x00005100ff077b82 */ /* 0x000ea20000000800 */
[----:B------:R-:W3:Y:S02]  /*0ec0*/  F2I.U32.TRUNC.NTZ R3, R3 ;  /* 0x0000000300037305 */ /* 0x000ee4000020f000 */
[----:B------:R-:W-:-:S04]  /*0ed0*/  IMAD R11, R11, R25, R10 ;  /* 0x000000190b0b7224 */ /* 0x000fc800078e020a */
[----:B------:R-:W-:Y:S01]  /*0ee0*/  IMAD.IADD R9, R9, 0x1, R11 ;  /* 0x0000000109097824 */ /* 0x000fe200078e020b */
[----:B------:R-:W4:Y:S01]  /*0ef0*/  LDC R18, c[0x0][0x608] ;  /* 0x00018200ff127b82 */ /* 0x000f220000000800 */
[----:B------:R-:W-:-:S03]  /*0f00*/  IMAD.MOV.U32 R11, RZ, RZ, -0x1 ;  /* 0xffffffffff0b7424 */ /* 0x000fc600078e00ff */
[-C--:B-1----:R-:W-:Y:S02]  /*0f10*/  SHF.R.U64 R22, R8, R12.reuse, R9 ;  /* 0x0000000c08167219 */ /* 0x082fe40000001209 */
[----:B------:R-:W-:Y:S02]  /*0f20*/  I2FP.F32.U32 R8, R15 ;  /* 0x0000000f00087245 */ /* 0x000fe40000201000 */
[----:B------:R-:W1:Y:S01]  /*0f30*/  LDC R24, c[0x0][0x658] ;  /* 0x00019600ff187b82 */ /* 0x000e620000000800 */
[----:B0-----:R-:W-:Y:S01]  /*0f40*/  ISETP.NE.U32.AND P0, PT, R26, RZ, PT ;  /* 0x000000ff1a00720c */ /* 0x001fe20003f05070 */
[----:B---3--:R-:W-:Y:S01]  /*0f50*/  IMAD.MOV R10, RZ, RZ, -R3 ;  /* 0x000000ffff0a7224 */ /* 0x008fe200078e0a03 */
[----:B------:R-:W-:Y:S01]  /*0f60*/  SHF.R.U32.HI R9, RZ, R12, R9 ;  /* 0x0000000cff097219 */ /* 0x000fe20000011609 */
[----:B------:R-:W-:Y:S01]  /*0f70*/  FMUL R8, R8, UR4 ;  /* 0x0000000408087c20 */ /* 0x000fe20008400000 */
[----:B------:R-:W-:-:S03]  /*0f80*/  ISETP.NE.AND.EX P0, PT, R27, RZ, PT, P0 ;  /* 0x000000ff1b00720c */ /* 0x000fc60003f05300 */
[----:B------:R-:W0:Y:S01]  /*0f90*/  LDC R20, c[0x0][0x148] ;  /* 0x00005200ff147b82 */ /* 0x000e220000000800 */
[----:B--2---:R-:W-:-:S07]  /*0fa0*/  IMAD R3, R7, R10, R6 ;  /* 0x0000000a07037224 */ /* 0x004fce00078e0206 */
[----:B------:R-:W2:Y:S01]  /*0fb0*/  LDC R21, c[0x0][0x600] ;  /* 0x00018000ff157b82 */ /* 0x000ea20000000800 */
[-CC-:B----4-:R-:W-:Y:S02]  /*0fc0*/  SHF.R.U64 R32, R22, R18.reuse, R9.reuse ;  /* 0x0000001216207219 */ /* 0x190fe40000001209 */
[----:B------:R-:W-:Y:S01]  /*0fd0*/  SHF.R.U32.HI R7, RZ, R18, R9 ;  /* 0x00000012ff077219 */ /* 0x000fe20000011609 */
[----:B------:R-:W-:Y:S01]  /*0fe0*/  IMAD.MOV.U32 R9, RZ, RZ, 0x1 ;  /* 0x00000001ff097424 */ /* 0x000fe200078e00ff */
[----:B------:R3:W4:Y:S03]  /*0ff0*/  F2I.U32.TRUNC.NTZ R18, R8 ;  /* 0x0000000800127305 */ /* 0x000726000020f000 */
[----:B------:R-:W0:Y:S01]  /*1000*/  LDC R25, c[0x0][0x648] ;  /* 0x00019200ff197b82 */ /* 0x000e220000000800 */
[-C--:B-1----:R-:W-:Y:S02]  /*1010*/  SHF.L.U32 R6, R11, R24.reuse, RZ ;  /* 0x000000180b067219 */ /* 0x082fe400000006ff */
[----:B------:R-:W-:-:S02]  /*1020*/  SHF.R.U64 R34, R32, R24, R7 ;  /* 0x0000001820227219 */ /* 0x000fc40000001207 */
[----:B------:R-:W-:Y:S02]  /*1030*/  LOP3.LUT R13, RZ, R6, RZ, 0x33, !PT ;  /* 0x00000006ff0d7212 */ /* 0x000fe400078e33ff */
[-C--:B------:R-:W-:Y:S01]  /*1040*/  SHF.R.U32.HI R7, RZ, R24.reuse, R7 ;  /* 0x00000018ff077219 */ /* 0x080fe20000011607 */
[----:B------:R-:W1:Y:S01]  /*1050*/  LDC R29, c[0x0][0x638] ;  /* 0x00018e00ff1d7b82 */ /* 0x000e620000000800 */
[----:B------:R-:W-:Y:S01]  /*1060*/  SHF.L.U32 R12, R9, R24, RZ ;  /* 0x00000018090c7219 */ /* 0x000fe200000006ff */
[----:B------:R-:W-:-:S06]  /*1070*/  IMAD.MOV.U32 R6, RZ, RZ, R34 ;  /* 0x000000ffff067224 */ /* 0x000fcc00078e0022 */
[----:B------:R-:W0:Y:S01]  /*1080*/  LDC R28, c[0x0][0x610] ;  /* 0x00018400ff1c7b82 */ /* 0x000e220000000800 */
[----:B---34-:R-:W-:Y:S05]  /*1090*/  @!P0 BRA `(.L_x_13) ;  /* 0x0000000000288947 */ /* 0x018fea0003800000 */
[----:B------:R-:W3:Y:S02]  /*10a0*/  LDC R11, c[0x0][0x64c] ;  /* 0x00019300ff0b7b82 */ /* 0x000ee40000000800 */
[----:B---3--:R-:W-:-:S05]  /*10b0*/  IADD3 R11, P0, R34, R11, RZ ;  /* 0x0000000b220b7210 */ /* 0x008fca0007f1e0ff */
[----:B------:R-:W-:-:S04]  /*10c0*/  IMAD.X R19, RZ, RZ, R7, P0 ;  /* 0x000000ffff137224 */ /* 0x000fc800000e0607 */
[----:B------:R-:W-:-:S04]  /*10d0*/  IMAD.WIDE.U32 R6, R19, R26, RZ ;  /* 0x0000001a13067225 */ /* 0x000fc800078e00ff */
[----:B------:R-:W-:-:S04]  /*10e0*/  IMAD.WIDE.U32 R8, P0, R11, R27, R6 ;  /* 0x0000001b0b087225 */ /* 0x000fc80007800006 */
[----:B------:R-:W-:-:S04]  /*10f0*/  IMAD.WIDE.U32 R6, R11, R26, RZ ;  /* 0x0000001a0b067225 */ /* 0x000fc800078e00ff */
[----:B------:R-:W-:Y:S01]  /*1100*/  IMAD.X R11, RZ, RZ, RZ, P0 ;  /* 0x000000ffff0b7224 */ /* 0x000fe200000e06ff */
[----:B------:R-:W-:Y:S01]  /*1110*/  IADD3 RZ, P0, R7, R8, RZ ;  /* 0x0000000807ff7210 */ /* 0x000fe20007f1e0ff */
[----:B------:R-:W-:-:S04]  /*1120*/  IMAD.MOV.U32 R10, RZ, RZ, R9 ;  /* 0x000000ffff0a7224 */ /* 0x000fc800078e0009 */
[----:B------:R-:W-:-:S08]  /*1130*/  IMAD.WIDE.U32.X R6, R19, R27, R10, P0 ;  /* 0x0000001b13067225 */ /* 0x000fd000000e040a */
.L_x_13:
[----:B0-----:R-:W-:Y:S01]  /*1140*/  SHF.R.U64 R6, R6, R25, R7 ;  /* 0x0000001906067219 */ /* 0x001fe20000001207 */
[----:B--2---:R-:W-:Y:S01]  /*1150*/  VIADD R7, R21, 0xffffffff ;  /* 0xffffffff15077836 */ /* 0x004fe20000000000 */
[----:B------:R-:W-:Y:S01]  /*1160*/  LOP3.LUT R13, R32, R13, RZ, 0xc0, !PT ;  /* 0x0000000d200d7212 */ /* 0x000fe200078ec0ff */
[----:B------:R-:W-:Y:S02]  /*1170*/  IMAD.MOV R18, RZ, RZ, -R18 ;  /* 0x000000ffff127224 */ /* 0x000fe400078e0a12 */
[----:B------:R-:W-:Y:S01]  /*1180*/  IMAD.MOV R8, RZ, RZ, -R6 ;  /* 0x000000ffff087224 */ /* 0x000fe200078e0a06 */
[----:B------:R-:W-:Y:S01]  /*1190*/  LOP3.LUT R7, R22, R7, RZ, 0xc0, !PT ;  /* 0x0000000716077212 */ /* 0x000fe200078ec0ff */
[----:B------:R-:W-:Y:S02]  /*11a0*/  IMAD R12, R12, R6, R13 ;  /* 0x000000060c0c7224 */ /* 0x000fe400078e020d */
[----:B------:R-:W-:Y:S02]  /*11b0*/  @P1 IMAD R3, R20, R18, R15 ;  /* 0x0000001214031224 */ /* 0x000fe400078e020f */
[----:B-1----:R-:W-:-:S02]  /*11c0*/  IMAD R6, R8, R29, R34 ;  /* 0x0000001d08067224 */ /* 0x002fc400078e0222 */
[----:B------:R-:W-:Y:S02]  /*11d0*/  IMAD R22, R12, R28, R3 ;  /* 0x0000001c0c167224 */ /* 0x000fe400078e0203 */
[----:B------:R-:W-:Y:S02]  /*11e0*/  IMAD R7, R6, R21, R7 ;  /* 0x0000001506077224 */ /* 0x000fe400078e0207 */
[----:B------:R-:W-:Y:S02]  /*11f0*/  IMAD.MOV.U32 R3, RZ, RZ, 0x1 ;  /* 0x00000001ff037424 */ /* 0x000fe400078e00ff */
[----:B------:R-:W-:Y:S01]  /*1200*/  IMAD.MOV.U32 R19, RZ, RZ, R30 ;  /* 0x000000ffff137224 */ /* 0x000fe200078e001e */
[----:B------:R-:W-:Y:S02]  /*1210*/  SEL R18, R7, R22, !P1 ;  /* 0x0000001607127207 */ /* 0x000fe40004800000 */
[----:B------:R-:W-:-:S07]  /*1220*/  SEL R22, R22, R7, !P1 ;  /* 0x0000000716167207 */ /* 0x000fce0004800000 */
.L_x_11:
[----:B------:R-:W-:Y:S05]  /*1230*/  @!P2 BRA `(.L_x_14) ;  /* 0x00000054006ca947 */ /* 0x000fea0003800000 */
[----:B------:R-:W-:-:S13]  /*1240*/  ISETP.GT.U32.AND P0, PT, R31, 0x1, PT ;  /* 0x000000011f00780c */ /* 0x000fda0003f04070 */
[----:B------:R-:W-:Y:S05]  /*1250*/  @P0 EXIT ;  /* 0x000000000000094d */ /* 0x000fea0003800000 */
.L_x_15:
[----:B------:R-:W-:-:S08]  /*1260*/  NOP ;  /* 0x0000000000007918 */ /* 0x000fd00000000000 */
[----:B------:R-:W1:Y:S02]  /*1270*/  USETMAXREG.TRY_ALLOC.CTAPOOL UP0, 0xe8 ;  /* 0x000000e8000079c8 */ /* 0x000e640008000600 */
[----:B-1----:R-:W-:-:S13]  /*1280*/  PLOP3.LUT P0, PT, PT, PT, UP0, 0x80, 0x0 ;  /* 0x000000000000781c */ /* 0x002fda0003f0f008 */
[----:B------:R-:W-:Y:S05]  /*1290*/  @!P0 BRA `(.L_x_15) ;  /* 0xfffffffc00f08947 */ /* 0x000fea000383ffff */
[----:B------:R-:W-:-:S13]  /*12a0*/  LOP3.LUT P0, RZ, R3, 0xff, RZ, 0xc0, !PT ;  /* 0x000000ff03ff7812 */ /* 0x000fda000780c0ff */
[----:B------:R-:W-:Y:S05]  /*12b0*/  @!P0 EXIT ;  /* 0x000000000000894d */ /* 0x000fea0003800000 */
[----:B------:R-:W2:Y:S01]  /*12c0*/  LDL.64 R8, [R1] ;  /* 0x0000000001087983 */ /* 0x000ea20000100a00 */
[----:B------:R-:W-:Y:S01]  /*12d0*/  SHF.R.S32.HI R4, RZ, 0x1f, R5 ;  /* 0x0000001fff047819 */ /* 0x000fe20000011405 */
[----:B------:R-:W1:Y:S01]  /*12e0*/  S2UR UR4, SR_CgaCtaId ;  /* 0x00000000000479c3 */ /* 0x000e620000008800 */
[----:B------:R-:W-:Y:S01]  /*12f0*/  UISETP.LT.AND UP0, UPT, UR40, 0x1, UPT ;  /* 0x000000012800788c */ /* 0x000fe2000bf01270 */
[----:B------:R-:W-:Y:S01]  /*1300*/  LOP3.LUT R102, R23, 0x1, RZ, 0xfc, !PT ;  /* 0x0000000117667812 */ /* 0x000fe200078efcff */
[----:B------:R-:W-:Y:S01]  /*1310*/  UIADD3 UR5, UR43, -0x1, URZ ;  /* 0xffffffff2b057890 */ /* 0x000fe2000fffe03f */
[CC--:B------:R-:W-:Y:S01]  /*1320*/  LEA.HI R3, R4.reuse, R5.reuse, RZ, 0x2 ;  /* 0x0000000504037211 */ /* 0x0c0fe200078f10ff */
[----:B------:R-:W-:Y:S01]  /*1330*/  USEL UR42, UR40, 0x1, UP0 ;  /* 0x00000001282a7887 */ /* 0x000fe20008000000 */
[----:B------:R-:W-:Y:S01]  /*1340*/  LEA.HI R4, R4, R5, RZ, 0x5 ;  /* 0x0000000504047211 */ /* 0x000fe200078f28ff */
[----:B------:R-:W-:Y:S01]  /*1350*/  UMOV UR41, 0x400 ;  /* 0x0000040000297882 */ /* 0x000fe20000000000 */
[--C-:B------:R-:W-:Y:S01]  /*1360*/  SHF.R.S32.HI R90, RZ, 0x2, R3.reuse ;  /* 0x00000002ff5a7819 */ /* 0x100fe20000011403 */
[----:B------:R-:W3:Y:S01]  /*1370*/  LDC R96, c[0x0][0x658] ;  /* 0x00019600ff607b82 */ /* 0x000ee20000000800 */
[----:B------:R-:W-:Y:S01]  /*1380*/  SHF.R.S32.HI R7, RZ, 0x1f, R3 ;  /* 0x0000001fff077819 */ /* 0x000fe20000011403 */
[----:B------:R-:W-:Y:S01]  /*1390*/  UISETP.NE.AND UP0, UPT, UR5, URZ, UPT ;  /* 0x0000003f0500728c */ /* 0x000fe2000bf05270 */
[----:B------:R-:W-:Y:S01]  /*13a0*/  LOP3.LUT R6, R3, 0xfffffffc, RZ, 0xc0, !PT ;  /* 0xfffffffc03067812 */ /* 0x000fe200078ec0ff */
[----:B------:R-:W-:Y:S01]  /*13b0*/  ULDC UR6, c[0x0][0x284] ;  /* 0x0000a10000067ab9 */ /* 0x000fe20000000800 */
[----:B------:R-:W-:Y:S01]  /*13c0*/  LEA.HI R7, R7, R90, RZ, 0x3 ;  /* 0x0000005a07077211 */ /* 0x000fe200078f18ff */
[----:B------:R-:W-:Y:S01]  /*13d0*/  USHF.L.U32 UR45, UR40, 0x1, URZ ;  /* 0x00000001282d7899 */ /* 0x000fe2000800063f */
[----:B------:R-:W-:Y:S01]  /*13e0*/  SHF.R.S32.HI R3, RZ, 0x5, R4 ;  /* 0x00000005ff037819 */ /* 0x000fe20000011404 */
[----:B------:R-:W4:Y:S01]  /*13f0*/  LDC.64 R94, c[0x0][0x5c8] ;  /* 0x00017200ff5e7b82 */ /* 0x000f220000000a00 */
[----:B------:R-:W-:Y:S01]  /*1400*/  LOP3.LUT R7, R7, 0xfffffff8, RZ, 0xc0, !PT ;  /* 0xfffffff807077812 */ /* 0x000fe200078ec0ff */
[----:B------:R-:W-:Y:S01]  /*1410*/  IMAD.IADD R6, R5, 0x1, -R6 ;  /* 0x0000000105067824 */ /* 0x000fe200078e0a06 */
[----:B------:R-:W-:Y:S01]  /*1420*/  UIADD3 UR42, -UR42, UR40, URZ ;  /* 0x000000282a2a7290 */ /* 0x000fe2000fffe13f */
[----:B------:R-:W-:-:S02]  /*1430*/  IMAD.MOV.U32 R5, RZ, RZ, 0x1 ;  /* 0x00000001ff057424 */ /* 0x000fc400078e00ff */
[----:B------:R-:W-:Y:S01]  /*1440*/  IMAD.IADD R90, R90, 0x1, -R7 ;  /* 0x000000015a5a7824 */ /* 0x000fe200078e0a07 */
[----:B-1----:R-:W-:Y:S01]  /*1450*/  ULEA UR41, UR4, UR41, 0x18 ;  /* 0x0000002904297291 */ /* 0x002fe2000f8ec03f */
[----:B------:R-:W1:Y:S01]  /*1460*/  LDC R97, c[0x0][0x288] ;  /* 0x0000a200ff617b82 */ /* 0x000e620000000800 */
[----:B------:R-:W-:Y:S01]  /*1470*/  USHF.L.U32 UR4, UR5, 0x3, URZ ;  /* 0x0000000305047899 */ /* 0x000fe2000800063f */
[--C-:B------:R-:W-:Y:S01]  /*1480*/  IMAD R101, R3, -0x10, -R90.reuse ;  /* 0xfffffff003657824 */ /* 0x100fe200078e0a5a */
[--C-:B------:R-:W-:Y:S01]  /*1490*/  SHF.R.S32.HI R91, RZ, 0x1f, R90.reuse ;  /* 0x0000001fff5b7819 */ /* 0x100fe2000001145a */
[----:B------:R-:W-:Y:S01]  /*14a0*/  USEL UR5, URZ, 0x1, UP0 ;  /* 0x000000013f057887 */ /* 0x000fe20008000000 */
[----:B------:R-:W-:Y:S01]  /*14b0*/  IMAD.SHL.U32 R92, R6, 0x2, RZ ;  /* 0x00000002065c7824 */ /* 0x000fe200078e00ff */
[----:B------:R-:W-:Y:S01]  /*14c0*/  UIADD3 UR46, UR41, 0xa0, URZ ;  /* 0x000000a0292e7890 */ /* 0x000fe2000fffe03f */
[----:B------:R-:W-:Y:S01]  /*14d0*/  VIADD R101, R101, UR6 ;  /* 0x0000000665657c36 */ /* 0x000fe20008000000 */
[----:B------:R-:W0:Y:S01]  /*14e0*/  LDC R99, c[0x0][0x600] ;  /* 0x00018000ff637b82 */ /* 0x000e220000000800 */
[----:B------:R-:W-:Y:S01]  /*14f0*/  IMAD.WIDE R90, R3, 0x10, R90 ;  /* 0x00000010035a7825 */ /* 0x000fe200078e025a */
[----:B------:R-:W-:Y:S01]  /*1500*/  ULOP3.LUT UR4, UR4, 0x8, URZ, 0xc0, !UPT ;  /* 0x0000000804047892 */ /* 0x000fe2000f8ec03f */
[----:B------:R-:W-:Y:S01]  /*1510*/  SHF.R.S32.HI R93, RZ, 0x1f, R92 ;  /* 0x0000001fff5d7819 */ /* 0x000fe2000001145c */
[----:B------:R-:W-:Y:S01]  /*1520*/  ULEA UR43, UR43, UR46, 0x3 ;  /* 0x0000002e2b2b7291 */ /* 0x000fe2000f8e183f */
[----:B------:R-:W-:Y:S01]  /*1530*/  IMAD.MOV.U32 R3, RZ, RZ, -0x1 ;  /* 0xffffffffff037424 */ /* 0x000fe200078e00ff */
[----:B------:R-:W-:Y:S01]  /*1540*/  ULOP3.LUT UR47, UR4, 0x8, URZ, 0x3c, !UPT ;  /* 0x00000008042f7892 */ /* 0x000fe2000f8e3c3f */
[----:B------:R-:W-:Y:S01]  /*1550*/  IMAD.U32 R103, RZ, RZ, UR5 ;  /* 0x00000005ff677e24 */ /* 0x000fe2000f8e00ff */
[C---:B----4-:R-:W-:Y:S01]  /*1560*/  SHF.L.U64.HI R95, R94.reuse, 0x3, R95 ;  /* 0x000000035e5f7819 */ /* 0x050fe2000001025f */
[----:B------:R-:W-:Y:S01]  /*1570*/  IMAD.SHL.U32 R94, R94, 0x8, RZ ;  /* 0x000000085e5e7824 */ /* 0x000fe200078e00ff */
[-C--:B---3--:R-:W-:Y:S01]  /*1580*/  SHF.L.U32 R3, R3, R96.reuse, RZ ;  /* 0x0000006003037219 */ /* 0x088fe200000006ff */
[----:B------:R-:W-:Y:S01]  /*1590*/  ULOP3.LUT UR44, UR4, 0x18, URZ, 0x3c, !UPT ;  /* 0x00000018042c7892 */ /* 0x000fe2000f8e3c3f */
[----:B------:R-:W-:-:S02]  /*15a0*/  SHF.L.U32 R96, R5, R96, RZ ;  /* 0x0000006005607219 */ /* 0x000fc400000006ff */
[----:B------:R-:W-:Y:S01]  /*15b0*/  LOP3.LUT R100, RZ, R3, RZ, 0x33, !PT ;  /* 0x00000003ff647212 */ /* 0x000fe200078e33ff */
[----:B-1----:R-:W-:Y:S02]  /*15c0*/  IMAD R97, R6, -0x2, R97 ;  /* 0xfffffffe06617824 */ /* 0x002fe400078e0261 */
[----:B0-----:R-:W-:Y:S01]  /*15d0*/  VIADD R99, R99, 0xffffffff ;  /* 0xffffffff63637836 */ /* 0x001fe20000000000 */
[----:B--2---:R-:W-:-:S07]  /*15e0*/  SHF.L.U64.HI R98, R8, 0x1, R0 ;  /* 0x0000000108627819 */ /* 0x004fce0000010200 */
.L_x_163:
[----:B------:R-:W-:-:S04]  /*15f0*/  SHF.L.U32 R0, R103, 0x1f, RZ ;  /* 0x0000001f67007819 */ /* 0x000fc800000006ff */
[----:B------:R-:W0:Y:S02]  /*1600*/  SYNCS.PHASECHK.TRANS64.TRYWAIT P0, [UR43+-0x8], R0 ;  /* 0xfffff800ff0075a7 */ /* 0x000e24000800016b */
[----:B01-34-:R-:W-:Y:S05]  /*1610*/  @!P0 BRA `(.L_x_16) ;  /* 0x00000064002c8947 */ /* 0x01bfea0003800000 */
.L_x_190:
[----:B------:R-:W-:Y:S02]  /*1620*/  ULDC UR4, c[0x0][0x28c] ;  /* 0x0000a30000047ab9 */ /* 0x000fe40000000800 */
[----:B------:R-:W-:-:S13]  /*1630*/  ISETP.LT.AND P0, PT, RZ, UR4, PT ;  /* 0x00000004ff007c0c */ /* 0x000fda000bf01270 */
[----:B------:R-:W-:Y:S05]  /*1640*/  @P0 BRA `(.L_x_17) ;  /* 0x0000000000400947 */ /* 0x000fea0003800000 */
[----:B0-----:R-:W-:Y:S01]  /*1650*/  MOV R0, 0x0 ;  /* 0x0000000000007802 */ /* 0x001fe20000000f00 */
[----:B------:R-:W-:Y:S01]  /*1660*/  ULDC.64 UR4, c[0x4][0x68] ;  /* 0x01001a0000047ab9 */ /* 0x000fe20000000a00 */
[----:B------:R-:W-:Y:S01]  /*1670*/  ULDC.64 UR6, c[0x4][0x8] ;  /* 0x0100020000067ab9 */ /* 0x000fe20000000a00 */
[----:B------:R-:W-:Y:S01]  /*1680*/  IMAD.U32 R4, RZ, RZ, UR4 ;  /* 0x00000004ff047e24 */ /* 0x000fe2000f8e00ff */
[----:B------:R0:W1:Y:S01]  /*1690*/  LDC.64 R14, c[0x4][R0] ;  /* 0x01000000000e7b82 */ /* 0x0000620000000a00 */
[----:B------:R-:W-:Y:S01]  /*16a0*/  IMAD.U32 R5, RZ, RZ, UR5 ;  /* 0x00000005ff057e24 */ /* 0x000fe2000f8e00ff */
[----:B------:R-:W-:Y:S01]  /*16b0*/  ULDC.64 UR4, c[0x4][0x70] ;  /* 0x01001c0000047ab9 */ /* 0x000fe20000000a00 */
[----:B------:R-:W-:Y:S02]  /*16c0*/  IMAD.U32 R10, RZ, RZ, UR6 ;  /* 0x00000006ff0a7e24 */ /* 0x000fe4000f8e00ff */
[----:B------:R-:W-:Y:S02]  /*16d0*/  IMAD.U32 R6, RZ, RZ, UR4 ;  /* 0x00000004ff067e24 */ /* 0x000fe4000f8e00ff */
[----:B------:R-:W-:-:S02]  /*16e0*/  IMAD.U32 R7, RZ, RZ, UR5 ;  /* 0x00000005ff077e24 */ /* 0x000fc4000f8e00ff */
[----:B------:R-:W-:Y:S02]  /*16f0*/  IMAD.U32 R11, RZ, RZ, UR7 ;  /* 0x00000007ff0b7e24 */ /* 0x000fe4000f8e00ff */
[----:B------:R-:W-:Y:S02]  /*1700*/  IMAD.MOV.U32 R8, RZ, RZ, 0x1e1 ;  /* 0x000001e1ff087424 */ /* 0x000fe400078e00ff */
[----:B------:R-:W-:Y:S02]  /*1710*/  IMAD.MOV.U32 R12, RZ, RZ, 0x1 ;  /* 0x00000001ff0c7424 */ /* 0x000fe400078e00ff */
[----:B0-----:R-:W-:-:S07]  /*1720*/  IMAD.MOV.U32 R13, RZ, RZ, RZ ;  /* 0x000000ffff0d7224 */ /* 0x001fce00078e00ff */
[----:B------:R-:W-:-:S07]  /*1730*/  LEPC R20, `(.L_x_17) ;  /* 0x000000001014794e */ /* 0x000fce0000000000 */
[----:B-1---5:R-:W-:Y:S05]  /*1740*/  CALL.ABS.NOINC R14 ;  /* 0x000000000e007343 */ /* 0x022fea0003c00000 */
.L_x_17:
[----:B------:R-:W-:-:S13]  /*1750*/  ISETP.NE.AND P0, PT, R102, 0x3, PT ;  /* 0x000000036600780c */ /* 0x000fda0003f05270 */
[----:B------:R-:W-:Y:S05]  /*1760*/  @!P0 BRA `(.L_x_18) ;  /* 0x0000000000048947 */ /* 0x000fea0003800000 */
[----:B------:R-:W-:Y:S01]  /*1770*/  BPT.TRAP 0x1 ;  /* 0x000000040000795c */ /* 0x000fe20000300000 */
.L_x_18:
[----:B0-----:R-:W-:Y:S02]  /*1780*/  IMAD.U32 R3, RZ, RZ, UR38 ;  /* 0x00000026ff037e24 */ /* 0x001fe4000f8e00ff */
[----:B------:R-:W-:-:S03]  /*1790*/  IMAD.U32 R0, RZ, RZ, UR39 ;  /* 0x00000027ff007e24 */ /* 0x000fc6000f8e00ff */
[----:B------:R-:W-:Y:S02]  /*17a0*/  LEA R3, R3, UR41, 0x3 ;  /* 0x0000002903037c11 */ /* 0x000fe4000f8e18ff */
[----:B------:R-:W-:-:S04]  /*17b0*/  SHF.L.U32 R0, R0, 0x1f, RZ ;  /* 0x0000001f00007819 */ /* 0x000fc800000006ff */
[----:B------:R0:W1:Y:S01]  /*17c0*/  SYNCS.PHASECHK.TRANS64.TRYWAIT P1, [R3+URZ], R0 ;  /* 0x00000000030075a7 */ /* 0x000062000802017f */
[----:B------:R-:W-:Y:S05]  /*17d0*/  @!P0 BRA `(.L_x_19) ;  /* 0x0000000000048947 */ /* 0x000fea0003800000 */
[----:B------:R-:W-:Y:S01]  /*17e0*/  BPT.TRAP 0x1 ;  /* 0x000000040000795c */ /* 0x000fe20000300000 */
.L_x_19:
[----:B------:R-:W-:-:S05]  /*17f0*/  IMAD.U32 R4, RZ, RZ, UR42 ;  /* 0x0000002aff047e24 */ /* 0x000fca000f8e00ff */
[----:B------:R-:W-:Y:S01]  /*1800*/  ISETP.GE.AND P2, PT, R4, 0x1, PT ;  /* 0x000000010400780c */ /* 0x000fe20003f46270 */
[----:B-1----:R-:W-:-:S12]  /*1810*/  @P1 BRA `(.L_x_20) ;  /* 0x0000000000081947 */ /* 0x002fd80003800000 */
[----:B------:R-:W1:Y:S02]  /*1820*/  SYNCS.PHASECHK.TRANS64.TRYWAIT P1, [R3+URZ], R0 ;  /* 0x00000000030075a7 */ /* 0x000e64000802017f */
[----:B-1----:R-:W-:Y:S05]  /*1830*/  @!P1 BRA `(.L_x_21) ;  /* 0x0000006000bc9947 */ /* 0x002fea0003800000 */
.L_x_20:
[----:B------:R-:W-:Y:S05]  /*1840*/  WARPSYNC.ALL ;  /* 0x0000000000007948 */ /* 0x000fea0003800000 */
[----:B------:R-:W-:Y:S01]  /*1850*/  UIADD3 UR5, UR41, 0x12180, URZ ;  /* 0x0001218029057890 */ /* 0x000fe2000fffe03f */
[----:B------:R-:W-:Y:S01]  /*1860*/  WARPGROUP.ARRIVE ;  /* 0x00000000000079c5 */ /* 0x000fe20000000000 */
[----:B------:R-:W-:Y:S02]  /*1870*/  UIADD3 UR4, UR41, 0x180, URZ ;  /* 0x0000018029047890 */ /* 0x000fe4000fffe03f */
[----:B------:R-:W-:Y:S02]  /*1880*/  USHF.R.U32.HI UR5, URZ, 0x4, UR5 ;  /* 0x000000043f057899 */ /* 0x000fe40008011605 */
[----:B------:R-:W-:-:S02]  /*1890*/  USHF.R.U32.HI UR4, URZ, 0x4, UR4 ;  /* 0x000000043f047899 */ /* 0x000fc40008011604 */
[----:B------:R-:W-:Y:S02]  /*18a0*/  ULOP3.LUT UR5, UR5, 0x3fff, URZ, 0xc0, !UPT ;  /* 0x00003fff05057892 */ /* 0x000fe4000f8ec03f */
[----:B------:R-:W-:Y:S02]  /*18b0*/  ULOP3.LUT UR8, UR4, 0x3fff, URZ, 0xc0, !UPT ;  /* 0x00003fff04087892 */ /* 0x000fe4000f8ec03f */
[----:B------:R-:W-:Y:S02]  /*18c0*/  ULOP3.LUT UR9, UR5, 0x2000000, URZ, 0xfc, !UPT ;  /* 0x0200000005097892 */ /* 0x000fe4000f8efc3f */
[----:B------:R-:W-:Y:S02]  /*18d0*/  ULEA UR10, UR38, UR8, 0x9 ;  /* 0x00000008260a7291 */ /* 0x000fe4000f8e483f */
[----:B------:R-:W-:Y:S01]  /*18e0*/  ULEA UR11, UR38, UR9, 0xa ;  /* 0x00000009260b7291 */ /* 0x000fe2000f8e503f */
[----:B------:R-:W-:Y:S01]  /*18f0*/  UMOV UR5, 0x40000040 ;  /* 0x4000004000057882 */ /* 0x000fe20000000000 */
[----:B------:R-:W-:-:S03]  /*1900*/  UMOV UR7, 0x40000040 ;  /* 0x4000004000077882 */ /* 0x000fc60000000000 */
[----:B------:R-:W-:Y:S02]  /*1910*/  UMOV UR4, UR10 ;  /* 0x0000000a00047c82 */ /* 0x000fe40008000000 */
[----:B------:R-:W-:Y:S02]  /*1920*/  UMOV UR6, UR11 ;  /* 0x0000000b00067c82 */ /* 0x000fe40008000000 */
[----:B------:R-:W-:Y:S01]  /*1930*/  HGMMA.64x128x16.F32 R24, gdesc[UR4].tnspA.tnspB, RZ, !UPT, gsb0 ;  /* 0x61e00000041879f0 */ /* 0x000fe2000c0008ff */
[----:B------:R-:W-:Y:S02]  /*1940*/  UIADD3 UR4, UR10, 0x80, URZ ;  /* 0x000000800a047890 */ /* 0x000fe4000fffe03f */
[----:B------:R-:W-:Y:S01]  /*1950*/  UIADD3 UR6, UR11, 0x80, URZ ;  /* 0x000000800b067890 */ /* 0x000fe2000fffe03f */
[----:B------:R-:W-:Y:S01]  /*1960*/  UMOV UR5, 0x40000040 ;  /* 0x4000004000057882 */ /* 0x000fe20000000000 */
[----:B------:R-:W-:Y:S01]  /*1970*/  UMOV UR7, 0x40000040 ;  /* 0x4000004000077882 */ /* 0x000fe20000000000 */
[----:B------:R-:W-:-:S02]  /*1980*/  WARPGROUP.DEPBAR.LE gsb0, 0x0 ;  /* 0x00008000000079c5 */ /* 0x000fc40000010000 */
[----:B------:R-:W-:-:S06]  /*1990*/  WARPGROUP.ARRIVE ;  /* 0x00000000000079c5 */ /* 0x000fcc0000000000 */
[----:B------:R-:W-:Y:S01]  /*19a0*/  HGMMA.64x128x16.F32 R24, gdesc[UR4].tnspA.tnspB, R24, gsb0 ;  /* 0x61e00000041879f0 */ /* 0x000fe20008000818 */
[----:B------:R-:W-:Y:S02]  /*19b0*/  UIADD3 UR4, UR10, 0x100, URZ ;  /* 0x000001000a047890 */ /* 0x000fe4000fffe03f */
[----:B------:R-:W-:Y:S01]  /*19c0*/  UIADD3 UR6, UR11, 0x100, URZ ;  /* 0x000001000b067890 */ /* 0x000fe2000fffe03f */
[----:B------:R-:W-:Y:S01]  /*19d0*/  UMOV UR5, 0x40000040 ;  /* 0x4000004000057882 */ /* 0x000fe20000000000 */
[----:B------:R-:W-:Y:S01]  /*19e0*/  UMOV UR7, 0x40000040 ;  /* 0x4000004000077882 */ /* 0x000fe20000000000 */
[----:B------:R-:W-:Y:S02]  /*19f0*/  WARPGROUP.DEPBAR.LE gsb0, 0x0 ;  /* 0x00008000000079c5 */ /* 0x000fe40000010000 */
        /* <DEDUP_REMOVED lines=8> */
[----:B------:R-:W-:Y:S03]  /*1a80*/  HGMMA.64x128x16.F32 R24, gdesc[UR4].tnspA.tnspB, R24, gsb0 ;  /* 0x61e00000041879f0 */ /* 0x000fe60008000818 */
[----:B------:R-:W-:Y:S02]  /*1a90*/  WARPGROUP.DEPBAR.LE gsb0, 0x0 ;  /* 0x00008000000079c5 */ /* 0x000fe40000010000 */
[----:B------:R-:W-:Y:S05]  /*1aa0*/  @!P2 BRA `(.L_x_22) ;  /* 0x000000040010a947 */ /* 0x000fea0003800000 */
[----:B------:R-:W-:Y:S01]  /*1ab0*/  UIADD3 UR4, UR38, 0x1, URZ ;  /* 0x0000000126047890 */ /* 0x000fe2000fffe03f */
[----:B01----:R-:W-:Y:S01]  /*1ac0*/  IMAD.U32 R0, RZ, RZ, UR42 ;  /* 0x0000002aff007e24 */ /* 0x003fe2000f8e00ff */
[----:B------:R-:W-:Y:S02]  /*1ad0*/  UMOV UR11, UR38 ;  /* 0x00000026000b7c82 */ /* 0x000fe40008000000 */
[----:B------:R-:W-:-:S04]  /*1ae0*/  UISETP.NE.AND UP0, UPT, UR4, 0x9, UPT ;  /* 0x000000090400788c */ /* 0x000fc8000bf05270 */
[----:B------:R-:W-:Y:S02]  /*1af0*/  USEL UR5, URZ, 0x1, UP0 ;  /* 0x000000013f057887 */ /* 0x000fe40008000000 */
[----:B------:R-:W-:Y:S02]  /*1b00*/  USEL UR10, UR4, URZ, UP0 ;  /* 0x0000003f040a7287 */ /* 0x000fe40008000000 */
[----:B------:R-:W-:-:S06]  /*1b10*/  ULOP3.LUT UR5, UR39, UR5, URZ, 0x3c, !UPT ;  /* 0x0000000527057292 */ /* 0x000fcc000f8e3c3f */
[----:B------:R-:W-:-:S07]  /*1b20*/  IMAD.U32 R5, RZ, RZ, UR5 ;  /* 0x00000005ff057e24 */ /* 0x000fce000f8e00ff */
.L_x_29:
[----:B01----:R-:W-:Y:S05]  /*1b30*/  @!P0 BRA `(.L_x_23) ;  /* 0x0000000000048947 */ /* 0x003fea0003800000 */
[----:B------:R-:W-:Y:S01]  /*1b40*/  BPT.TRAP 0x1 ;  /* 0x000000040000795c */ /* 0x000fe20000300000 */
.L_x_23:
[----:B------:R-:W-:Y:S01]  /*1b50*/  ULEA UR4, UR10, UR41, 0x3 ;  /* 0x000000290a047291 */ /* 0x000fe2000f8e183f */
[----:B------:R-:W-:-:S08]  /*1b60*/  SHF.L.U32 R3, R5, 0x1f, RZ ;  /* 0x0000001f05037819 */ /* 0x000fd000000006ff */
[----:B------:R0:W1:Y:S01]  /*1b70*/  SYNCS.PHASECHK.TRANS64.TRYWAIT P1, [UR4], R3 ;  /* 0x00000003ff0075a7 */ /* 0x0000620008020144 */
[----:B------:R-:W-:Y:S05]  /*1b80*/  @!P0 BRA `(.L_x_24) ;  /* 0x0000000000048947 */ /* 0x000fea0003800000 */
[----:B------:R-:W-:Y:S01]  /*1b90*/  BPT.TRAP 0x1 ;  /* 0x000000040000795c */ /* 0x000fe20000300000 */
.L_x_24:
[----:B-1----:R-:W-:Y:S05]  /*1ba0*/  @P1 BRA `(.L_x_25) ;  /* 0x0000000000081947 */ /* 0x002fea0003800000 */
[----:B------:R-:W1:Y:S02]  /*1bb0*/  SYNCS.PHASECHK.TRANS64.TRYWAIT P1, [UR4], R3 ;  /* 0x00000003ff0075a7 */ /* 0x000e640008020144 */
[----:B-1----:R-:W-:Y:S05]  /*1bc0*/  @!P1 BRA `(.L_x_26) ;  /* 0x0000005c00ec9947 */ /* 0x002fea0003800000 */
.L_x_25:
[----:B------:R-:W-:Y:S01]  /*1bd0*/  ULEA UR12, UR10, UR8, 0x9 ;  /* 0x000000080a0c7291 */ /* 0x000fe2000f8e483f */
[----:B------:R-:W-:Y:S01]  /*1be0*/  WARPGROUP.ARRIVE ;  /* 0x00000000000079c5 */ /* 0x000fe20000000000 */
[----:B------:R-:W-:Y:S01]  /*1bf0*/  ULEA UR13, UR10, UR9, 0xa ;  /* 0x000000090a0d7291 */ /* 0x000fe2000f8e503f */
[----:B------:R-:W-:Y:S01]  /*1c00*/  UMOV UR5, 0x40000040 ;  /* 0x4000004000057882 */ /* 0x000fe20000000000 */
[----:B------:R-:W-:-:S03]  /*1c10*/  UMOV UR7, 0x40000040 ;  /* 0x4000004000077882 */ /* 0x000fc60000000000 */
[----:B------:R-:W-:Y:S02]  /*1c20*/  UMOV UR4, UR12 ;  /* 0x0000000c00047c82 */ /* 0x000fe40008000000 */
[----:B------:R-:W-:Y:S02]  /*1c30*/  UMOV UR6, UR13 ;  /* 0x0000000d00067c82 */ /* 0x000fe40008000000 */
[----:B------:R-:W-:Y:S01]  /*1c40*/  HGMMA.64x128x16.F32 R24, gdesc[UR4].tnspA.tnspB, R24, gsb0 ;  /* 0x61e00000041879f0 */ /* 0x000fe20008000818 */
        /* <DEDUP_REMOVED lines=23> */
[----:B------:R-:W-:Y:S01]  /*1dc0*/  BPT.TRAP 0x1 ;  /* 0x000000040000795c */ /* 0x000fe20000300000 */
.L_x_27:
[----:B------:R-:W-:Y:S01]  /*1dd0*/  ULEA UR4, UR11, UR41, 0x3 ;  /* 0x000000290b047291 */ /* 0x000fe2000f8e183f */
[----:B------:R-:W-:-:S03]  /*1de0*/  ISETP.GT.U32.AND P1, PT, R23, 0x1, PT ;  /* 0x000000011700780c */ /* 0x000fc60003f24070 */
[----:B------:R-:W-:-:S04]  /*1df0*/  UIADD3 UR4, UR4, 0x48, URZ ;  /* 0x0000004804047890 */ /* 0x000fc8000fffe03f */
[----:B------:R-:W-:-:S09]  /*1e00*/  UPRMT UR4, URZ, 0x654, UR4 ;  /* 0x000006543f047896 */ /* 0x000fd20008000004 */
[----:B------:R-:W-:Y:S01]  /*1e10*/  SYNCS.ARRIVE.TRANS64.RED.A1T0 RZ, [UR4], RZ ;  /* 0x000000ffffff79a7 */ /* 0x000fe20008100404 */
[----:B------:R-:W-:Y:S05]  /*1e20*/  @P1 BRA `(.L_x_28) ;  /* 0x0000000000041947 */ /* 0x000fea0003800000 */
[----:B------:R-:W-:Y:S01]  /*1e30*/  BPT.TRAP 0x1 ;  /* 0x000000040000795c */ /* 0x000fe20000300000 */
.L_x_28:
[----:B------:R-:W-:Y:S01]  /*1e40*/  UIADD3 UR10, UR10, 0x1, URZ ;  /* 0x000000010a0a7890 */ /* 0x000fe2000fffe03f */
[C---:B------:R-:W-:Y:S01]  /*1e50*/  ISETP.GT.AND P1, PT, R0.reuse, 0x1, PT ;  /* 0x000000010000780c */ /* 0x040fe20003f24270 */
[----:B------:R-:W-:Y:S01]  /*1e60*/  UIADD3 UR11, UR11, 0x1, URZ ;  /* 0x000000010b0b7890 */ /* 0x000fe2000fffe03f */
[----:B------:R-:W-:Y:S01]  /*1e70*/  VIADD R0, R0, 0xffffffff ;  /* 0xffffffff00007836 */ /* 0x000fe20000000000 */
[----:B------:R-:W-:Y:S02]  /*1e80*/  UISETP.NE.AND UP0, UPT, UR10, 0x9, UPT ;  /* 0x000000090a00788c */ /* 0x000fe4000bf05270 */
[----:B------:R-:W-:Y:S02]  /*1e90*/  UISETP.NE.AND UP1, UPT, UR11, 0x9, UPT ;  /* 0x000000090b00788c */ /* 0x000fe4000bf25270 */
[----:B------:R-:W-:Y:S02]  /*1ea0*/  USEL UR4, URZ, 0x1, UP0 ;  /* 0x000000013f047887 */ /* 0x000fe40008000000 */
[----:B------:R-:W-:-:S02]  /*1eb0*/  USEL UR10, UR10, URZ, UP0 ;  /* 0x0000003f0a0a7287 */ /* 0x000fc40008000000 */
[----:B------:R-:W-:Y:S02]  /*1ec0*/  USEL UR11, UR11, URZ, UP1 ;  /* 0x0000003f0b0b7287 */ /* 0x000fe40008800000 */
[----:B------:R-:W-:Y:S01]  /*1ed0*/  LOP3.LUT R5, R5, UR4, RZ, 0x3c, !PT ;  /* 0x0000000405057c12 */ /* 0x000fe2000f8e3cff */
[----:B------:R-:W-:Y:S09]  /*1ee0*/  @P1 BRA `(.L_x_29) ;  /* 0xfffffffc00101947 */ /* 0x000ff2000383ffff */
.L_x_22:
[----:B01----:R-:W0:Y:S01]  /*1ef0*/  LDC R0, c[0x0][0x28c] ;  /* 0x0000a300ff007b82 */ /* 0x003e220000000800 */
[----:B------:R-:W-:-:S04]  /*1f00*/  IMAD.U32 R3, RZ, RZ, UR47 ;  /* 0x0000002fff037e24 */ /* 0x000fc8000f8e00ff */
[----:B------:R1:W-:Y:S01]  /*1f10*/  SYNCS.ARRIVE.TRANS64.A1T0 RZ, [R3+UR46], RZ ;  /* 0x000000ff03ff79a7 */ /* 0x0003e2000810002e */
[----:B0-----:R-:W-:-:S13]  /*1f20*/  ISETP.GE.AND P1, PT, R0, 0x1, PT ;  /* 0x000000010000780c */ /* 0x001fda0003f26270 */
[----:B-1----:R-:W-:Y:S05]  /*1f30*/  @!P1 BRA `(.L_x_30) ;  /* 0x0000000000349947 */ /* 0x002fea0003800000 */
[----:B------:R-:W-:Y:S05]  /*1f40*/  @!P0 BRA `(.L_x_31) ;  /* 0x0000000000048947 */ /* 0x000fea0003800000 */
[----:B------:R-:W-:Y:S01]  /*1f50*/  BPT.TRAP 0x1 ;  /* 0x000000040000795c */ /* 0x000fe20000300000 */
.L_x_31:
[----:B------:R-:W-:Y:S01]  /*1f60*/  UIADD3 UR6, UR38, UR42, URZ ;  /* 0x0000002a26067290 */ /* 0x000fe2000fffe03f */
[----:B------:R-:W-:-:S03]  /*1f70*/  ISETP.GT.U32.AND P0, PT, R23, 0x1, PT ;  /* 0x000000011700780c */ /* 0x000fc60003f04070 */
[----:B------:R-:W-:-:S04]  /*1f80*/  UIMAD.WIDE.U32 UR4, UR6, 0x38e38e39, URZ ;  /* 0x38e38e39060478a5 */ /* 0x000fc8000f8e003f */
[----:B------:R-:W-:-:S04]  /*1f90*/  USHF.R.U32.HI UR4, URZ, 0x1, UR5 ;  /* 0x000000013f047899 */ /* 0x000fc80008011605 */
[----:B------:R-:W-:-:S04]  /*1fa0*/  UIMAD UR6, UR4, -0x9, UR6 ;  /* 0xfffffff7040678a4 */ /* 0x000fc8000f8e0206 */
[----:B------:R-:W-:-:S04]  /*1fb0*/  ULEA UR6, UR6, UR41, 0x3 ;  /* 0x0000002906067291 */ /* 0x000fc8000f8e183f */
[----:B------:R-:W-:-:S04]  /*1fc0*/  UIADD3 UR6, UR6, 0x48, URZ ;  /* 0x0000004806067890 */ /* 0x000fc8000fffe03f */
[----:B------:R-:W-:-:S09]  /*1fd0*/  UPRMT UR6, URZ, 0x654, UR6 ;  /* 0x000006543f067896 */ /* 0x000fd20008000006 */
[----:B------:R-:W-:Y:S01]  /*1fe0*/  SYNCS.ARRIVE.TRANS64.RED.A1T0 RZ, [UR6], RZ ;  /* 0x000000ffffff79a7 */ /* 0x000fe20008100406 */
[----:B------:R-:W-:Y:S05]  /*1ff0*/  @P0 BRA `(.L_x_30) ;  /* 0x0000000000040947 */ /* 0x000fea0003800000 */
[----:B------:R-:W-:Y:S01]  /*2000*/  BPT.TRAP 0x1 ;  /* 0x000000040000795c */ /* 0x000fe20000300000 */
.L_x_30:
[----:B------:R-:W-:Y:S01]  /*2010*/  SHF.L.U32 R0, R103, 0x1f, RZ ;  /* 0x0000001f67007819 */ /* 0x000fe200000006ff */
[----:B------:R-:W-:Y:S01]  /*2020*/  UIADD3 UR38, UR38, UR45, URZ ;  /* 0x0000002d26267290 */ /* 0x000fe2000fffe03f */
[----:B------:R-:W-:Y:S01]  /*2030*/  SHF.R.S32.HI R9, RZ, 0x1f, R19 ;  /* 0x0000001fff097819 */ /* 0x000fe20000011413 */
[----:B------:R-:W-:Y:S01]  /*2040*/  UISETP.GE.U32.AND UP1, UPT, UR45, 0x9, UPT ;  /* 0x000000092d00788c */ /* 0x000fe2000bf26070 */
[----:B------:R-:W0:Y:S01]  /*2050*/  SYNCS.PHASECHK.TRANS64.TRYWAIT P0, [UR43+0x8], R0 ;  /* 0x00000800ff0075a7 */ /* 0x000e22000800016b */
[----:B------:R-:W-:-:S04]  /*2060*/  UISETP.GT.U32.AND UP0, UPT, UR38, 0x8, UPT ;  /* 0x000000082600788c */ /* 0x000fc8000bf04070 */
[----:B------:R-:W-:-:S04]  /*2070*/  UISETP.LT.U32.AND UP0, UPT, UR45, 0x9, UP0 ;  /* 0x000000092d00788c */ /* 0x000fc80008701070 */
[----:B------:R-:W-:Y:S02]  /*2080*/  USEL UR6, URZ, 0x1, !UP0 ;  /* 0x000000013f067887 */ /* 0x000fe4000c000000 */
[----:B------:R-:W-:Y:S02]  /*2090*/  @UP1 UIMAD.WIDE.U32 UR4, UR38, 0x38e38e39, URZ ;  /* 0x38e38e39260418a5 */ /* 0x000fe4000f8e003f */
[----:B------:R-:W-:Y:S02]  /*20a0*/  ULOP3.LUT UR39, UR39, UR6, URZ, 0x3c, !UPT ;  /* 0x0000000627277292 */ /* 0x000fe4000f8e3c3f */
[----:B------:R-:W-:-:S04]  /*20b0*/  @UP1 USHF.R.U32.HI UR4, URZ, 0x1, UR5 ;  /* 0x000000013f041899 */ /* 0x000fc80008011605 */
[----:B------:R-:W-:Y:S01]  /*20c0*/  @UP1 ULOP3.LUT UR39, UR39, 0x1, UR4, 0x78, !UPT ;  /* 0x0000000127271892 */ /* 0x000fe2000f8e7804 */
[----:B0-----:R-:W-:Y:S11]  /*20d0*/  @!P0 BRA `(.L_x_32) ;  /* 0x0000005800c08947 */ /* 0x001ff60003800000 */
.L_x_191:
[----:B------:R-:W-:Y:S01]  /*20e0*/  ULDC.64 UR4, c[0x0][0x5d0] ;  /* 0x0001740000047ab9 */ /* 0x000fe20000000a00 */
[----:B------:R-:W-:Y:S01]  /*20f0*/  ULDC UR6, c[0x0][0x284] ;  /* 0x0000a10000067ab9 */ /* 0x000fe20000000800 */
[----:B0-----:R-:W-:Y:S02]  /*2100*/  IMAD R0, R9, UR4, RZ ;  /* 0x0000000409007c24 */ /* 0x001fe4000f8e02ff */
[----:B------:R-:W-:Y:S02]  /*2110*/  IMAD.SHL.U32 R12, R18, 0x80, RZ ;  /* 0x00000080120c7824 */ /* 0x000fe400078e00ff */
[C---:B------:R-:W-:Y:S02]  /*2120*/  IMAD R3, R19.reuse, UR5, R0 ;  /* 0x0000000513037c24 */ /* 0x040fe4000f8e0200 */
[----:B------:R-:W-:Y:S01]  /*2130*/  IMAD.SHL.U32 R0, R22, 0x40, RZ ;  /* 0x0000004016007824 */ /* 0x000fe200078e00ff */
[----:B------:R-:W-:Y:S01]  /*2140*/  SHF.R.S32.HI R13, RZ, 0x1f, R12 ;  /* 0x0000001fff0d7819 */ /* 0x000fe2000001140c */
[----:B------:R-:W-:Y:S01]  /*2150*/  IMAD.WIDE.U32 R4, R19, UR4, R92 ;  /* 0x0000000413047c25 */ /* 0x000fe2000f8e005c */
[----:B------:R-:W-:-:S02]  /*2160*/  ULDC.64 UR4, c[0x0][0x5c8] ;  /* 0x0001720000047ab9 */ /* 0x000fc40000000a00 */
[----:B------:R-:W-:Y:S01]  /*2170*/  ISETP.GE.AND P0, PT, R0, UR6, PT ;  /* 0x0000000600007c0c */ /* 0x000fe2000bf06270 */
[----:B------:R-:W-:Y:S01]  /*2180*/  ULDC UR6, c[0x0][0x288] ;  /* 0x0000a20000067ab9 */ /* 0x000fe20000000800 */
[----:B------:R-:W-:Y:S01]  /*2190*/  IADD3 R4, P1, R12, R4, RZ ;  /* 0x000000040c047210 */ /* 0x000fe20007f3e0ff */
[----:B------:R-:W-:Y:S01]  /*21a0*/  IMAD.WIDE R20, R22, 0x40, R90 ;  /* 0x0000004016147825 */ /* 0x000fe200078e025a */
[----:B------:R-:W-:Y:S02]  /*21b0*/  ISETP.GE.OR P0, PT, R12, UR6, P0 ;  /* 0x000000060c007c0c */ /* 0x000fe40008706670 */
[----:B------:R-:W-:Y:S01]  /*21c0*/  IADD3.X R5, R13, R5, R3, P1, !PT ;  /* 0x000000050d057210 */ /* 0x000fe20000ffe403 */
[----:B------:R-:W-:-:S04]  /*21d0*/  IMAD R7, R21, UR4, RZ ;  /* 0x0000000415077c24 */ /* 0x000fc8000f8e02ff */
[C---:B------:R-:W-:Y:S02]  /*21e0*/  IMAD R7, R20.reuse, UR5, R7 ;  /* 0x0000000514077c24 */ /* 0x040fe4000f8e0207 */
[----:B------:R-:W-:-:S04]  /*21f0*/  IMAD.WIDE.U32 R104, R20, UR4, R4 ;  /* 0x0000000414687c25 */ /* 0x000fc8000f8e0004 */
[----:B------:R-:W-:Y:S05]  /*2200*/  @P0 BRA `(.L_x_33) ;  /* 0x0000003c00dc0947 */ /* 0x000fea0003800000 */
[----:B-----5:R-:W-:Y:S01]  /*2210*/  FSETP.NEU.AND P0, PT, R89, RZ, PT ;  /* 0x000000ff5900720b */ /* 0x020fe20003f0d000 */
[----:B------:R-:W-:Y:S01]  /*2220*/  IMAD.IADD R3, R97, 0x1, -R12 ;  /* 0x0000000161037824 */ /* 0x000fe200078e0a0c */
[----:B------:R-:W-:Y:S01]  /*2230*/  BSSY B0, `(.L_x_33) ;  /* 0x00003f4000007945 */ /* 0x000fe20003800000 */
[----:B------:R-:W-:Y:S02]  /*2240*/  IMAD.IADD R0, R101, 0x1, -R0 ;  /* 0x0000000165007824 */ /* 0x000fe400078e0a00 */
[----:B------:R-:W-:Y:S01]  /*2250*/  IMAD.IADD R113, R105, 0x1, R7 ;  /* 0x0000000169717824 */ /* 0x000fe200078e0207 */
[----:B------:R-:W-:-:S04]  /*2260*/  ISETP.GT.AND P2, PT, R3, RZ, PT ;  /* 0x000000ff0300720c */ /* 0x000fc80003f44270 */
[----:B------:R-:W-:-:S03]  /*2270*/  ISETP.GT.AND P1, PT, R0, RZ, P2 ;  /* 0x000000ff0000720c */ /* 0x000fc60001724270 */
[----:B------:R-:W-:Y:S10]  /*2280*/  @!P0 BRA `(.L_x_34) ;  /* 0x0000002c00208947 */ /* 0x000ff40003800000 */
[----:B------:R-:W0:Y:S01]  /*2290*/  LDC.64 R106, c[0x0][0x5b8] ;  /* 0x00016e00ff6a7b82 */ /* 0x000e220000000a00 */
[----:B------:R-:W-:-:S07]  /*22a0*/  ULDC.64 UR4, c[0x0][0x5c0] ;  /* 0x0001700000047ab9 */ /* 0x000fce0000000a00 */
[----:B------:R-:W1:Y:S08]  /*22b0*/  LDC.64 R108, c[0x0][0x5b0] ;  /* 0x00016c00ff6c7b82 */ /* 0x000e700000000a00 */
[----:B------:R-:W2:Y:S01]  /*22c0*/  LDC.64 R110, c[0x0][0x5a8] ;  /* 0x00016a00ff6e7b82 */ /* 0x000ea20000000a00 */
[-C--:B0-----:R-:W-:Y:S02]  /*22d0*/  IMAD R6, R9, R106.reuse, RZ ;  /* 0x0000006a09067224 */ /* 0x081fe400078e02ff */
[----:B------:R-:W-:-:S04]  /*22e0*/  IMAD.WIDE.U32 R4, R19, R106, R92 ;  /* 0x0000006a13047225 */ /* 0x000fc800078e005c */
[----:B------:R-:W-:Y:S01]  /*22f0*/  IMAD R105, R19, R107, R6 ;  /* 0x0000006b13697224 */ /* 0x000fe200078e0206 */
[----:B------:R-:W-:Y:S01]  /*2300*/  IADD3 R6, P0, R12, R4, RZ ;  /* 0x000000040c067210 */ /* 0x000fe20007f1e0ff */
[----:B-1----:R-:W-:-:S03]  /*2310*/  IMAD R4, R21, R108, RZ ;  /* 0x0000006c15047224 */ /* 0x002fc600078e02ff */
[----:B------:R-:W-:Y:S01]  /*2320*/  IADD3.X R7, R13, R5, R105, P0, !PT ;  /* 0x000000050d077210 */ /* 0x000fe200007fe469 */
[C---:B------:R-:W-:Y:S02]  /*2330*/  IMAD R107, R20.reuse, R109, R4 ;  /* 0x0000006d146b7224 */ /* 0x040fe400078e0204 */
[----:B------:R-:W-:-:S04]  /*2340*/  IMAD.WIDE.U32 R4, R20, R108, R6 ;  /* 0x0000006c14047225 */ /* 0x000fc800078e0006 */
[----:B------:R-:W-:Y:S01]  /*2350*/  IMAD.IADD R5, R5, 0x1, R107 ;  /* 0x0000000105057824 */ /* 0x000fe200078e026b */
[----:B--2---:R-:W-:-:S04]  /*2360*/  LEA R10, P0, R4, R110, 0x1 ;  /* 0x0000006e040a7211 */ /* 0x004fc800078008ff */
[----:B------:R-:W-:-:S05]  /*2370*/  LEA.HI.X R11, R4, R111, R5, 0x1, P0 ;  /* 0x0000006f040b7211 */ /* 0x000fca00000f0c05 */
[----:B------:R-:W2:Y:S01]  /*2380*/  @P1 LDG.E.LTC128B.U16 R18, desc[UR36][R10.64] ;  /* 0x000000240a121981 */ /* 0x000ea2000c1e1520 */
[----:B------:R-:W-:Y:S01]  /*2390*/  IMAD.WIDE.U32 R4, R20, R108, R12 ;  /* 0x0000006c14047225 */ /* 0x000fe200078e000c */
[----:B------:R-:W-:Y:S02]  /*23a0*/  BSSY B1, `(.L_x_35) ;  /* 0x0000015000017945 */ /* 0x000fe40003800000 */
[----:B------:R-:W-:-:S04]  /*23b0*/  IADD3 R14, P0, R92, R4, RZ ;  /* 0x000000045c0e7210 */ /* 0x000fc80007f1e0ff */
[----:B------:R-:W-:Y:S02]  /*23c0*/  IADD3.X R15, R93, R107, R5, P0, !PT ;  /* 0x0000006b5d0f7210 */ /* 0x000fe400007fe405 */
[----:B------:R-:W-:Y:S01]  /*23d0*/  LEA R8, P0, R104, UR4, 0x1 ;  /* 0x0000000468087c11 */ /* 0x000fe2000f8008ff */
[----:B------:R-:W-:-:S03]  /*23e0*/  IMAD.WIDE.U32 R14, R19, R106, R14 ;  /* 0x0000006a130e7225 */ /* 0x000fc600078e000e */
[----:B------:R-:W-:Y:S02]  /*23f0*/  LEA.HI.X R9, R104, UR5, R113, 0x1, P0 ;  /* 0x0000000568097c11 */ /* 0x000fe400080f0c71 */
[----:B------:R-:W-:-:S04]  /*2400*/  ISETP.GT.AND P0, PT, R3, 0x1, PT ;  /* 0x000000010300780c */ /* 0x000fc80003f04270 */
[----:B------:R-:W-:Y:S01]  /*2410*/  ISETP.GT.AND P3, PT, R0, RZ, P0 ;  /* 0x000000ff0000720c */ /* 0x000fe20000764270 */
[----:B--2---:R-:W-:-:S05]  /*2420*/  HADD2.F32 R4, -RZ, R18.H0_H0 ;  /* 0x20000012ff047230 */ /* 0x004fca0000004100 */
[----:B------:R-:W-:Y:S01]  /*2430*/  FMUL R5, R4, R89 ;  /* 0x0000005904057220 */ /* 0x000fe20000400000 */
[----:B------:R-:W-:-:S03]  /*2440*/  LEA R4, P4, R14, R110, 0x1 ;  /* 0x0000006e0e047211 */ /* 0x000fc600078808ff */
[----:B------:R-:W-:-:S05]  /*2450*/  FFMA R5, R24, R88, R5 ;  /* 0x0000005818057223 */ /* 0x000fca0000000005 */
[----:B------:R-:W-:Y:S01]  /*2460*/  F2FP.F16.F32.PACK_AB R10, RZ, R5 ;  /* 0x00000005ff0a723e */ /* 0x000fe200000000ff */
[----:B------:R-:W-:-:S03]  /*2470*/  IMAD.IADD R5, R105, 0x1, R15 ;  /* 0x0000000169057824 */ /* 0x000fc600078e020f */
[----:B------:R-:W-:Y:S01]  /*2480*/  PRMT R11, R10, 0x7610, R11 ;  /* 0x000076100a0b7816 */ /* 0x000fe2000000000b */
[----:B------:R-:W-:Y:S01]  /*2490*/  IMAD.SHL.U32 R10, R108, 0x8, RZ ;  /* 0x000000086c0a7824 */ /* 0x000fe200078e00ff */
[----:B------:R-:W-:-:S03]  /*24a0*/  LEA.HI.X R5, R14, R111, R5, 0x1, P4 ;  /* 0x0000006f0e057211 */ /* 0x000fc600020f0c05 */
[----:B------:R0:W-:Y:S02]  /*24b0*/  @P1 STG.E.U16 desc[UR36][R8.64], R11 ;  /* 0x0000000b08001986 */ /* 0x0001e4000c101524 */
[----:B0-----:R-:W-:Y:S01]  /*24c0*/  SHF.L.U64.HI R11, R108, 0x3, R109 ;  /* 0x000000036c0b7819 */ /* 0x001fe2000001026d */
[----:B------:R-:W-:Y:S06]  /*24d0*/  @!P3 BRA `(.L_x_36) ;  /* 0x000000000004b947 */ /* 0x000fec0003800000 */
[----:B------:R0:W5:Y:S02]  /*24e0*/  LDG.E.LTC128B.U16 R18, desc[UR36][R4.64+0x2] ;  /* 0x0000022404127981 */ /* 0x000164000c1e1520 */
.L_x_36:
[----:B------:R-:W-:Y:S05]  /*24f0*/  BSYNC B1 ;  /* 0x0000000000017941 */ /* 0x000fea0003800000 */
.L_x_35:
[----:B------:R-:W-:Y:S01]  /*2500*/  IMAD.WIDE.U32 R10, R20, R108, R10 ;  /* 0x0000006c140a7225 */ /* 0x000fe200078e000a */
[----:B------:R-:W-:-:S03]  /*2510*/  ISETP.GT.AND P2, PT, R0, 0x8, P2 ;  /* 0x000000080000780c */ /* 0x000fc60001744270 */
[----:B-----5:R-:W-:Y:S01]  /*2520*/  HADD2.F32 R14, -RZ, R18.H0_H0 ;  /* 0x20000012ff0e7230 */ /* 0x020fe20000004100 */
[----:B------:R-:W-:Y:S01]  /*2530*/  IADD3 R6, P1, R6, R10, RZ ;  /* 0x0000000a06067210 */ /* 0x000fe20007f3e0ff */
[----:B------:R-:W-:-:S03]  /*2540*/  IMAD.IADD R107, R107, 0x1, R11 ;  /* 0x000000016b6b7824 */ /* 0x000fc600078e020b */
[----:B------:R-:W-:Y:S01]  /*2550*/  FMUL R14, R14, R89 ;  /* 0x000000590e0e7220 */ /* 0x000fe20000400000 */
[----:B------:R-:W-:-:S03]  /*2560*/  IMAD.X R7, R107, 0x1, R7, P1 ;  /* 0x000000016b077824 */ /* 0x000fc600008e0607 */
[----:B------:R-:W-:Y:S01]  /*2570*/  FFMA R25, R25, R88, R14 ;  /* 0x0000005819197223 */ /* 0x000fe2000000000e */
[----:B------:R-:W-:-:S04]  /*2580*/  LEA R14, P1, R6, R110, 0x1 ;  /* 0x0000006e060e7211 */ /* 0x000fc800078208ff */
[----:B------:R-:W-:Y:S01]  /*2590*/  LEA.HI.X R15, R6, R111, R7, 0x1, P1 ;  /* 0x0000006f060f7211 */ /* 0x000fe200008f0c07 */
[----:B------:R-:W-:Y:S01]  /*25a0*/  @P3 IMAD.MOV.U32 R6, RZ, RZ, R8 ;  /* 0x000000ffff063224 */ /* 0x000fe200078e0008 */
[----:B------:R-:W-:Y:S01]  /*25b0*/  F2FP.F16.F32.PACK_AB R25, RZ, R25 ;  /* 0x00000019ff19723e */ /* 0x000fe200000000ff */
[----:B------:R-:W-:-:S05]  /*25c0*/  @P3 IMAD.MOV.U32 R7, RZ, RZ, R9 ;  /* 0x000000ffff073224 */ /* 0x000fca00078e0009 */
[----:B------:R1:W-:Y:S04]  /*25d0*/  @P3 STG.E.U16 desc[UR36][R6.64+0x2], R25 ;  /* 0x0000021906003986 */ /* 0x0003e8000c101524 */
[----:B------:R-:W2:Y:S01]  /*25e0*/  @P2 LDG.E.LTC128B.U16 R18, desc[UR36][R14.64] ;  /* 0x000000240e122981 */ /* 0x000ea2000c1e1520 */
[----:B------:R-:W-:Y:S01]  /*25f0*/  IADD3 R12, P1, P3, R92, R10, R12 ;  /* 0x0000000a5c0c7210 */ /* 0x000fe20007b3e00c */
[----:B------:R-:W-:Y:S01]  /*2600*/  BSSY B1, `(.L_x_37) ;  /* 0x0000011000017945 */ /* 0x000fe20003800000 */
[----:B------:R-:W-:Y:S02]  /*2610*/  ISETP.GT.AND P0, PT, R0, 0x8, P0 ;  /* 0x000000080000780c */ /* 0x000fe40000704270 */
[----:B------:R-:W-:-:S03]  /*2620*/  IADD3.X R13, R93, R107, R13, P1, P3 ;  /* 0x0000006b5d0d7210 */ /* 0x000fc60000fe640d */
[----:B------:R-:W-:Y:S01]  /*2630*/  IMAD.WIDE.U32 R12, R19, R106, R12 ;  /* 0x0000006a130c7225 */ /* 0x000fe200078e000c */
[----:B------:R-:W-:-:S03]  /*2640*/  SHF.L.U64.HI R19, R94, 0x1, R95 ;  /* 0x000000015e137819 */ /* 0x000fc6000001025f */
[----:B------:R-:W-:Y:S01]  /*2650*/  IMAD.IADD R13, R105, 0x1, R13 ;  /* 0x00000001690d7824 */ /* 0x000fe200078e020d */
[----:B-1----:R-:W-:-:S04]  /*2660*/  LEA R6, P3, R12, R110, 0x1 ;  /* 0x0000006e0c067211 */ /* 0x002fc800078608ff */
[----:B------:R-:W-:Y:S01]  /*2670*/  LEA.HI.X R7, R12, R111, R13, 0x1, P3 ;  /* 0x0000006f0c077211 */ /* 0x000fe200018f0c0d */
[----:B--2---:R-:W-:-:S05]  /*2680*/  HADD2.F32 R10, -RZ, R18.H0_H0 ;  /* 0x20000012ff0a7230 */ /* 0x004fca0000004100 */
[----:B------:R-:W-:Y:S01]  /*2690*/  FMUL R11, R10, R89 ;  /* 0x000000590a0b7220 */ /* 0x000fe20000400000 */
[----:B------:R-:W-:-:S03]  /*26a0*/  LEA R10, P1, R94, R8, 0x1 ;  /* 0x000000085e0a7211 */ /* 0x000fc600078208ff */
[----:B------:R-:W-:-:S05]  /*26b0*/  FFMA R11, R26, R88, R11 ;  /* 0x000000581a0b7223 */ /* 0x000fca000000000b */
[----:B------:R-:W-:Y:S01]  /*26c0*/  F2FP.F16.F32.PACK_AB R14, RZ, R11 ;  /* 0x0000000bff0e723e */ /* 0x000fe200000000ff */
[----:B------:R-:W-:-:S05]  /*26d0*/  IMAD.X R11, R19, 0x1, R9, P1 ;  /* 0x00000001130b7824 */ /* 0x000fca00008e0609 */
[----:B------:R1:W-:Y:S01]  /*26e0*/  @P2 STG.E.U16 desc[UR36][R10.64], R14 ;  /* 0x0000000e0a002986 */ /* 0x0003e2000c101524 */
[----:B------:R-:W-:Y:S05]  /*26f0*/  @!P0 BRA `(.L_x_38) ;  /* 0x0000000000048947 */ /* 0x000fea0003800000 */
[----:B------:R2:W5:Y:S02]  /*2700*/  LDG.E.LTC128B.U16 R18, desc[UR36][R6.64+0x2] ;  /* 0x0000022406127981 */ /* 0x000564000c1e1520 */
.L_x_38:
[----:B------:R-:W-:Y:S05]  /*2710*/  BSYNC B1 ;  /* 0x0000000000017941 */ /* 0x000fea0003800000 */
.L_x_37:
[----:B-----5:R-:W-:Y:S01]  /*2720*/  HADD2.F32 R12, -RZ, R18.H0_H0 ;  /* 0x20000012ff0c7230 */ /* 0x020fe20000004100 */
[----:B------:R-:W-:Y:S01]  /*2730*/  ISETP.GT.AND P1, PT, R3, 0x8, PT ;  /* 0x000000080300780c */ /* 0x000fe20003f24270 */
[----:B------:R-:W-:Y:S03]  /*2740*/  BSSY B1, `(.L_x_39) ;  /* 0x0000008000017945 */ /* 0x000fe60003800000 */
[----:B------:R-:W-:Y:S01]  /*2750*/  FMUL R12, R12, R89 ;  /* 0x000000590c0c7220 */ /* 0x000fe20000400000 */
[----:B------:R-:W-:-:S03]  /*2760*/  ISETP.GT.AND P2, PT, R0, RZ, P1 ;  /* 0x000000ff0000720c */ /* 0x000fc60000f44270 */
[----:B------:R-:W-:-:S05]  /*2770*/  FFMA R12, R27, R88, R12 ;  /* 0x000000581b0c7223 */ /* 0x000fca000000000c */
[----:B------:R-:W-:-:S05]  /*2780*/  F2FP.F16.F32.PACK_AB R12, RZ, R12 ;  /* 0x0000000cff0c723e */ /* 0x000fca00000000ff */
[----:B------:R3:W-:Y:S01]  /*2790*/  @P0 STG.E.U16 desc[UR36][R10.64+0x2], R12 ;  /* 0x0000020c0a000986 */ /* 0x0007e2000c101524 */
[----:B------:R-:W-:Y:S05]  /*27a0*/  @!P2 BRA `(.L_x_40) ;  /* 0x000000000004a947 */ /* 0x000fea0003800000 */
[----:B------:R4:W5:Y:S02]  /*27b0*/  LDG.E.LTC128B.U16 R18, desc[UR36][R4.64+0x10] ;  /* 0x0000102404127981 */ /* 0x000964000c1e1520 */
.L_x_40:
[----:B------:R-:W-:Y:S05]  /*27c0*/  BSYNC B1 ;  /* 0x0000000000017941 */ /* 0x000fea0003800000 */
.L_x_39:
[----:B---3-5:R-:W-:Y:S01]  /*27d0*/  HADD2.F32 R12, -RZ, R18.H0_H0 ;  /* 0x20000012ff0c7230 */ /* 0x028fe20000004100 */
        /* <DEDUP_REMOVED lines=9> */
.L_x_42:
[----:B------:R-:W-:Y:S05]  /*2870*/  BSYNC B1 ;  /* 0x0000000000017941 */ /* 0x000fea0003800000 */
.L_x_41:
[----:B-----5:R-:W-:Y:S01]  /*2880*/  HADD2.F32 R12, -RZ, R18.H0_H0 ;  /* 0x20000012ff0c7230 */ /* 0x020fe20000004100 */
[----:B------:R-:W-:Y:S01]  /*2890*/  ISETP.GT.AND P1, PT, R0, 0x8, P1 ;  /* 0x000000080000780c */ /* 0x000fe20000f24270 */
[----:B------:R-:W-:Y:S03]  /*28a0*/  BSSY B1, `(.L_x_43) ;  /* 0x0000007000017945 */ /* 0x000fe60003800000 */
[----:B------:R-:W-:-:S04]  /*28b0*/  FMUL R12, R12, R89 ;  /* 0x000000590c0c7220 */ /* 0x000fc80000400000 */
[----:B------:R-:W-:-:S05]  /*28c0*/  FFMA R12, R29, R88, R12 ;  /* 0x000000581d0c7223 */ /* 0x000fca000000000c */
[----:B------:R-:W-:-:S05]  /*28d0*/  F2FP.F16.F32.PACK_AB R12, RZ, R12 ;  /* 0x0000000cff0c723e */ /* 0x000fca00000000ff */
[----:B------:R0:W-:Y:S01]  /*28e0*/  @P3 STG.E.U16 desc[UR36][R8.64+0x12], R12 ;  /* 0x0000120c08003986 */ /* 0x0001e2000c101524 */
[----:B------:R-:W-:Y:S05]  /*28f0*/  @!P1 BRA `(.L_x_44) ;  /* 0x0000000000049947 */ /* 0x000fea0003800000 */
[----:B------:R0:W5:Y:S02]  /*2900*/  LDG.E.LTC128B.U16 R18, desc[UR36][R6.64+0x10] ;  /* 0x0000102406127981 */ /* 0x000164000c1e1520 */
.L_x_44:
[----:B------:R-:W-:Y:S05]  /*2910*/  BSYNC B1 ;  /* 0x0000000000017941 */ /* 0x000fea0003800000 */
.L_x_43:
[----:B0----5:R-:W-:Y:S01]  /*2920*/  HADD2.F32 R12, -RZ, R18.H0_H0 ;  /* 0x20000012ff0c7230 */ /* 0x021fe20000004100 */
[----:B------:R-:W-:Y:S01]  /*2930*/  ISETP.GT.AND P0, PT, R0, 0x8, P0 ;  /* 0x000000080000780c */ /* 0x000fe20000704270 */
[----:B------:R-:W-:Y:S03]  /*2940*/  BSSY B1, `(.L_x_45) ;  /* 0x0000007000017945 */ /* 0x000fe60003800000 */
[----:B---3--:R-:W-:-:S04]  /*2950*/  FMUL R13, R12, R89 ;  /* 0x000000590c0d7220 */ /* 0x008fc80000400000 */
[----:B------:R-:W-:-:S05]  /*2960*/  FFMA R13, R30, R88, R13 ;  /* 0x000000581e0d7223 */ /* 0x000fca000000000d */
[----:B------:R-:W-:-:S05]  /*2970*/  F2FP.F16.F32.PACK_AB R13, RZ, R13 ;  /* 0x0000000dff0d723e */ /* 0x000fca00000000ff */
[----:B------:R0:W-:Y:S01]  /*2980*/  @P1 STG.E.U16 desc[UR36][R10.64+0x10], R13 ;  /* 0x0000100d0a001986 */ /* 0x0001e2000c101524 */
[----:B------:R-:W-:Y:S05]  /*2990*/  @!P0 BRA `(.L_x_46) ;  /* 0x0000000000048947 */ /* 0x000fea0003800000 */
[----:B------:R3:W5:Y:S02]  /*29a0*/  LDG.E.LTC128B.U16 R18, desc[UR36][R6.64+0x12] ;  /* 0x0000122406127981 */ /* 0x000764000c1e1520 */
.L_x_46:
[----:B------:R-:W-:Y:S05]  /*29b0*/  BSYNC B1 ;  /* 0x0000000000017941 */ /* 0x000fea0003800000 */
.L_x_45:
        /* <DEDUP_REMOVED lines=10> */
.L_x_48:
[----:B------:R-:W-:Y:S05]  /*2a60*/  BSYNC B1 ;  /* 0x0000000000017941 */ /* 0x000fea0003800000 */
.L_x_47:
[----:B0----5:R-:W-:Y:S01]  /*2a70*/  HADD2.F32 R12, -RZ, R18.H0_H0 ;  /* 0x20000012ff0c7230 */ /* 0x021fe20000004100 */
        /* <DEDUP_REMOVED lines=9> */
.L_x_50:
[----:B------:R-:W-:Y:S05]  /*2b10*/  BSYNC B1 ;  /* 0x0000000000017941 */ /* 0x000fea0003800000 */
.L_x_49:
        /* <DEDUP_REMOVED lines=9> */
.L_x_52:
[----:B------:R-:W-:Y:S05]  /*2bb0*/  BSYNC B1 ;  /* 0x0000000000017941 */ /* 0x000fea0003800000 */
.L_x_51:
[----:B0----5:R-:W-:Y:S01]  /*2bc0*/  HADD2.F32 R12, -RZ, R18.H0_H0 ;  /* 0x20000012ff0c7230 */ /* 0x021fe20000004100 */
        /* <DEDUP_REMOVED lines=8> */
.L_x_54:
[----:B------:R-:W-:Y:S05]  /*2c50*/  BSYNC B1 ;  /* 0x0000000000017941 */ /* 0x000fea0003800000 */
.L_x_53:
        /* <DEDUP_REMOVED lines=10> */
.L_x_56:
[----:B------:R-:W-:Y:S05]  /*2d00*/  BSYNC B1 ;  /* 0x0000000000017941 */ /* 0x000fea0003800000 */
.L_x_55:
        /* <DEDUP_REMOVED lines=10> */
.L_x_58:
[----:B------:R-:W-:Y:S05]  /*2db0*/  BSYNC B1 ;  /* 0x0000000000017941 */ /* 0x000fea0003800000 */
.L_x_57:
        /* <DEDUP_REMOVED lines=9> */
.L_x_60:
[----:B------:R-:W-:Y:S05]  /*2e50*/  BSYNC B1 ;  /* 0x0000000000017941 */ /* 0x000fea0003800000 */
.L_x_59:
        /* <DEDUP_REMOVED lines=9> */
.L_x_62:
[----:B------:R-:W-:Y:S05]  /*2ef0*/  BSYNC B1 ;  /* 0x0000000000017941 */ /* 0x000fea0003800000 */
.L_x_61:
        /* <DEDUP_REMOVED lines=10> */
.L_x_64:
[----:B------:R-:W-:Y:S05]  /*2fa0*/  BSYNC B1 ;  /* 0x0000000000017941 */ /* 0x000fea0003800000 */
.L_x_63:
        /* <DEDUP_REMOVED lines=10> */
.L_x_66:
[----:B------:R-:W-:Y:S05]  /*3050*/  BSYNC B1 ;  /* 0x0000000000017941 */ /* 0x000fea0003800000 */
.L_x_65:
        /* <DEDUP_REMOVED lines=9> */
.L_x_68:
[----:B------:R-:W-:Y:S05]  /*30f0*/  BSYNC B1 ;  /* 0x0000000000017941 */ /* 0x000fea0003800000 */
.L_x_67:
        /* <DEDUP_REMOVED lines=9> */
.L_x_70:
[----:B------:R-:W-:Y:S05]  /*3190*/  BSYNC B1 ;  /* 0x0000000000017941 */ /* 0x000fea0003800000 */
.L_x_69:
        /* <DEDUP_REMOVED lines=10> */
.L_x_72:
[----:B------:R-:W-:Y:S05]  /*3240*/  BSYNC B1 ;  /* 0x0000000000017941 */ /* 0x000fea0003800000 */
.L_x_71:
        /* <DEDUP_REMOVED lines=10> */
.L_x_74:
[----:B------:R-:W-:Y:S05]  /*32f0*/  BSYNC B1 ;  /* 0x0000000000017941 */ /* 0x000fea0003800000 */
.L_x_73:
        /* <DEDUP_REMOVED lines=9> */
.L_x_76:
[----:B------:R-:W-:Y:S05]  /*3390*/  BSYNC B1 ;  /* 0x0000000000017941 */ /* 0x000fea0003800000 */
.L_x_75:
        /* <DEDUP_REMOVED lines=9> */
.L_x_78:
[----:B------:R-:W-:Y:S05]  /*3430*/  BSYNC B1 ;  /* 0x0000000000017941 */ /* 0x000fea0003800000 */
.L_x_77:
        /* <DEDUP_REMOVED lines=10> */
.L_x_80:
[----:B------:R-:W-:Y:S05]  /*34e0*/  BSYNC B1 ;  /* 0x0000000000017941 */ /* 0x000fea0003800000 */
.L_x_79:
        /* <DEDUP_REMOVED lines=10> */
.L_x_82:
[----:B------:R-:W-:Y:S05]  /*3590*/  BSYNC B1 ;  /* 0x0000000000017941 */ /* 0x000fea0003800000 */
.L_x_81:
        /* <DEDUP_REMOVED lines=9> */
.L_x_84:
[----:B------:R-:W-:Y:S05]  /*3630*/  BSYNC B1 ;  /* 0x0000000000017941 */ /* 0x000fea0003800000 */
.L_x_83:
        /* <DEDUP_REMOVED lines=9> */
.L_x_86:
[----:B------:R-:W-:Y:S05]  /*36d0*/  BSYNC B1 ;  /* 0x0000000000017941 */ /* 0x000fea0003800000 */
.L_x_85:
        /* <DEDUP_REMOVED lines=10> */
.L_x_88:
[----:B------:R-:W-:Y:S05]  /*3780*/  BSYNC B1 ;  /* 0x0000000000017941 */ /* 0x000fea0003800000 */
.L_x_87:
        /* <DEDUP_REMOVED lines=10> */
.L_x_90:
[----:B------:R-:W-:Y:S05]  /*3830*/  BSYNC B1 ;  /* 0x0000000000017941 */ /* 0x000fea0003800000 */
.L_x_89:
        /* <DEDUP_REMOVED lines=9> */
.L_x_92:
[----:B------:R-:W-:Y:S05]  /*38d0*/  BSYNC B1 ;  /* 0x0000000000017941 */ /* 0x000fea0003800000 */
.L_x_91:
        /* <DEDUP_REMOVED lines=9> */
.L_x_94:
[----:B------:R-:W-:Y:S05]  /*3970*/  BSYNC B1 ;  /* 0x0000000000017941 */ /* 0x000fea0003800000 */
.L_x_93:
        /* <DEDUP_REMOVED lines=10> */
.L_x_96:
[----:B------:R-:W-:Y:S05]  /*3a20*/  BSYNC B1 ;  /* 0x0000000000017941 */ /* 0x000fea0003800000 */
.L_x_95:
        /* <DEDUP_REMOVED lines=10> */
.L_x_98:
[----:B------:R-:W-:Y:S05]  /*3ad0*/  BSYNC B1 ;  /* 0x0000000000017941 */ /* 0x000fea0003800000 */
.L_x_97:
        /* <DEDUP_REMOVED lines=9> */
.L_x_100:
[----:B------:R-:W-:Y:S05]  /*3b70*/  BSYNC B1 ;  /* 0x0000000000017941 */ /* 0x000fea0003800000 */
.L_x_99:
        /* <DEDUP_REMOVED lines=9> */
.L_x_102:
[----:B------:R-:W-:Y:S05]  /*3c10*/  BSYNC B1 ;  /* 0x0000000000017941 */ /* 0x000fea0003800000 */
.L_x_101:
        /* <DEDUP_REMOVED lines=10> */
.L_x_104:
[----:B------:R-:W-:Y:S05]  /*3cc0*/  BSYNC B1 ;  /* 0x0000000000017941 */ /* 0x000fea0003800000 */
.L_x_103:
        /* <DEDUP_REMOVED lines=10> */
.L_x_106:
[----:B------:R-:W-:Y:S05]  /*3d70*/  BSYNC B1 ;  /* 0x0000000000017941 */ /* 0x000fea0003800000 */
.L_x_105:
        /* <DEDUP_REMOVED lines=9> */
.L_x_108:
[----:B------:R-:W-:Y:S05]  /*3e10*/  BSYNC B1 ;  /* 0x0000000000017941 */ /* 0x000fea0003800000 */
.L_x_107:
        /* <DEDUP_REMOVED lines=9> */
.L_x_110:
[----:B------:R-:W-:Y:S05]  /*3eb0*/  BSYNC B1 ;  /* 0x0000000000017941 */ /* 0x000fea0003800000 */
.L_x_109:
        /* <DEDUP_REMOVED lines=10> */
.L_x_112:
[----:B------:R-:W-:Y:S05]  /*3f60*/  BSYNC B1 ;  /* 0x0000000000017941 */ /* 0x000fea0003800000 */
.L_x_111:
        /* <DEDUP_REMOVED lines=10> */
.L_x_114:
[----:B------:R-:W-:Y:S05]  /*4010*/  BSYNC B1 ;  /* 0x0000000000017941 */ /* 0x000fea0003800000 */
.L_x_113:
        /* <DEDUP_REMOVED lines=9> */
.L_x_116:
[----:B------:R-:W-:Y:S05]  /*40b0*/  BSYNC B1 ;  /* 0x0000000000017941 */ /* 0x000fea0003800000 */
.L_x_115:
        /* <DEDUP_REMOVED lines=9> */
.L_x_118:
[----:B------:R-:W-:Y:S05]  /*4150*/  BSYNC B1 ;  /* 0x0000000000017941 */ /* 0x000fea0003800000 */
.L_x_117:
        /* <DEDUP_REMOVED lines=10> */
.L_x_120:
[----:B------:R-:W-:Y:S05]  /*4200*/  BSYNC B1 ;  /* 0x0000000000017941 */ /* 0x000fea0003800000 */
.L_x_119:
        /* <DEDUP_REMOVED lines=10> */
.L_x_122:
[----:B------:R-:W-:Y:S05]  /*42b0*/  BSYNC B1 ;  /* 0x0000000000017941 */ /* 0x000fea0003800000 */
.L_x_121:
        /* <DEDUP_REMOVED lines=9> */
.L_x_124:
[----:B------:R-:W-:Y:S05]  /*4350*/  BSYNC B1 ;  /* 0x0000000000017941 */ /* 0x000fea0003800000 */
.L_x_123:
        /* <DEDUP_REMOVED lines=9> */
.L_x_126:
[----:B------:R-:W-:Y:S05]  /*43f0*/  BSYNC B1 ;  /* 0x0000000000017941 */ /* 0x000fea0003800000 */
.L_x_125:
        /* <DEDUP_REMOVED lines=10> */
.L_x_128:
[----:B------:R-:W-:Y:S05]  /*44a0*/  BSYNC B1 ;  /* 0x0000000000017941 */ /* 0x000fea0003800000 */
.L_x_127:
        /* <DEDUP_REMOVED lines=10> */
.L_x_130:
[----:B------:R-:W-:Y:S05]  /*4550*/  BSYNC B1 ;  /* 0x0000000000017941 */ /* 0x000fea0003800000 */
.L_x_129:
        /* <DEDUP_REMOVED lines=9> */
.L_x_132:
[----:B------:R-:W-:Y:S05]  /*45f0*/  BSYNC B1 ;  /* 0x0000000000017941 */ /* 0x000fea0003800000 */
.L_x_131:
        /* <DEDUP_REMOVED lines=9> */
.L_x_134:
[----:B------:R-:W-:Y:S05]  /*4690*/  BSYNC B1 ;  /* 0x0000000000017941 */ /* 0x000fea0003800000 */
.L_x_133:
        /* <DEDUP_REMOVED lines=10> */
.L_x_136:
[----:B------:R-:W-:Y:S05]  /*4740*/  BSYNC B1 ;  /* 0x0000000000017941 */ /* 0x000fea0003800000 */
.L_x_135:
        /* <DEDUP_REMOVED lines=10> */
.L_x_138:
[----:B------:R-:W-:Y:S05]  /*47f0*/  BSYNC B1 ;  /* 0x0000000000017941 */ /* 0x000fea0003800000 */
.L_x_137:
        /* <DEDUP_REMOVED lines=9> */
.L_x_140:
[----:B------:R-:W-:Y:S05]  /*4890*/  BSYNC B1 ;  /* 0x0000000000017941 */ /* 0x000fea0003800000 */
.L_x_139:
        /* <DEDUP_REMOVED lines=9> */
.L_x_142:
[----:B------:R-:W-:Y:S05]  /*4930*/  BSYNC B1 ;  /* 0x0000000000017941 */ /* 0x000fea0003800000 */
.L_x_141:
        /* <DEDUP_REMOVED lines=10> */
.L_x_144:
[----:B------:R-:W-:Y:S05]  /*49e0*/  BSYNC B1 ;  /* 0x0000000000017941 */ /* 0x000fea0003800000 */
.L_x_143:
        /* <DEDUP_REMOVED lines=10> */
.L_x_146:
[----:B------:R-:W-:Y:S05]  /*4a90*/  BSYNC B1 ;  /* 0x0000000000017941 */ /* 0x000fea0003800000 */
.L_x_145:
        /* <DEDUP_REMOVED lines=9> */
.L_x_148:
[----:B------:R-:W-:Y:S05]  /*4b30*/  BSYNC B1 ;  /* 0x0000000000017941 */ /* 0x000fea0003800000 */
.L_x_147:
        /* <DEDUP_REMOVED lines=9> */
.L_x_150:
[----:B------:R-:W-:Y:S05]  /*4bd0*/  BSYNC B1 ;  /* 0x0000000000017941 */ /* 0x000fea0003800000 */
.L_x_149:
        /* <DEDUP_REMOVED lines=10> */
.L_x_152:
[----:B------:R-:W-:Y:S05]  /*4c80*/  BSYNC B1 ;  /* 0x0000000000017941 */ /* 0x000fea0003800000 */
.L_x_151:
        /* <DEDUP_REMOVED lines=10> */
.L_x_154:
[----:B------:R-:W-:Y:S05]  /*4d30*/  BSYNC B1 ;  /* 0x0000000000017941 */ /* 0x000fea0003800000 */
.L_x_153:
[----:B0---45:R-:W-:Y:S01]  /*4d40*/  HADD2.F32 R4, -RZ, R18.H0_H0 ;  /* 0x20000012ff047230 */ /* 0x031fe20000004100 */
        /* <DEDUP_REMOVED lines=8> */
.L_x_156:
[----:B------:R-:W-:Y:S05]  /*4dd0*/  BSYNC B1 ;  /* 0x0000000000017941 */ /* 0x000fea0003800000 */
.L_x_155:
[----:B0----5:R-:W-:Y:S01]  /*4de0*/  HADD2.F32 R4, -RZ, R18.H0_H0 ;  /* 0x20000012ff047230 */ /* 0x021fe20000004100 */
[----:B------:R-:W-:Y:S01]  /*4df0*/  ISETP.GT.AND P0, PT, R0, 0x8, P0 ;  /* 0x000000080000780c */ /* 0x000fe20000704270 */
[----:B------:R-:W-:Y:S01]  /*4e00*/  @P1 IMAD.MOV.U32 R5, RZ, RZ, R11 ;  /* 0x000000ffff051224 */ /* 0x000fe200078e000b */
[----:B------:R-:W-:Y:S02]  /*4e10*/  BSSY B1, `(.L_x_157) ;  /* 0x0000008000017945 */ /* 0x000fe40003800000 */
[----:B------:R-:W-:Y:S01]  /*4e20*/  FMUL R3, R4, R89 ;  /* 0x0000005904037220 */ /* 0x000fe20000400000 */
[----:B------:R-:W-:-:S03]  /*4e30*/  @P1 IMAD.MOV.U32 R4, RZ, RZ, R10 ;  /* 0x000000ffff041224 */ /* 0x000fc600078e000a */
[----:B------:R-:W-:-:S05]  /*4e40*/  FFMA R3, R86, R88, R3 ;  /* 0x0000005856037223 */ /* 0x000fca0000000003 */
[----:B------:R-:W-:-:S05]  /*4e50*/  F2FP.F16.F32.PACK_AB R3, RZ, R3 ;  /* 0x00000003ff03723e */ /* 0x000fca00000000ff */
[----:B------:R0:W-:Y:S01]  /*4e60*/  @P1 STG.E.U16 desc[UR36][R4.64+0xf0], R3 ;  /* 0x0000f00304001986 */ /* 0x0001e2000c101524 */
[----:B------:R-:W-:Y:S05]  /*4e70*/  @!P0 BRA `(.L_x_158) ;  /* 0x0000000000048947 */ /* 0x000fea0003800000 */
[----:B------:R0:W5:Y:S02]  /*4e80*/  LDG.E.LTC128B.U16 R18, desc[UR36][R6.64+0xf2] ;  /* 0x0000f22406127981 */ /* 0x000164000c1e1520 */
.L_x_158:
[----:B------:R-:W-:Y:S05]  /*4e90*/  BSYNC B1 ;  /* 0x0000000000017941 */ /* 0x000fea0003800000 */
.L_x_157:
[----:B------:R-:W-:Y:S05]  /*4ea0*/  @!P0 BRA `(.L_x_159) ;  /* 0x0000001000b08947 */ /* 0x000fea0003800000 */
[----:B-----5:R-:W-:-:S05]  /*4eb0*/  HADD2.F32 R18, -RZ, R18.H0_H0 ;  /* 0x20000012ff127230 */ /* 0x020fca0000004100 */
[----:B------:R-:W-:-:S04]  /*4ec0*/  FMUL R18, R18, R89 ;  /* 0x0000005912127220 */ /* 0x000fc80000400000 */
[----:B------:R-:W-:-:S05]  /*4ed0*/  FFMA R18, R87, R88, R18 ;  /* 0x0000005857127223 */ /* 0x000fca0000000012 */
[----:B------:R-:W-:-:S05]  /*4ee0*/  F2FP.F16.F32.PACK_AB R18, RZ, R18 ;  /* 0x00000012ff12723e */ /* 0x000fca00000000ff */
[----:B------:R0:W-:Y:S01]  /*4ef0*/  STG.E.U16 desc[UR36][R10.64+0xf2], R18 ;  /* 0x0000f2120a007986 */ /* 0x0001e2000c101524 */
[----:B------:R-:W-:Y:S05]  /*4f00*/  BRA `(.L_x_159) ;  /* 0x0000001000987947 */ /* 0x000fea0003800000 */
.L_x_34:
[----:B------:R-:W-:Y:S01]  /*4f10*/  ISETP.GT.AND P3, PT, R3, 0x1, PT ;  /* 0x000000010300780c */ /* 0x000fe20003f64270 */
[----:B------:R-:W-:Y:S01]  /*4f20*/  ULDC.64 UR4, c[0x0][0x5c0] ;  /* 0x0001700000047ab9 */ /* 0x000fe20000000a00 */
[-C--:B------:R-:W-:Y:S01]  /*4f30*/  FMUL R24, R24, R88.reuse ;  /* 0x0000005818187220 */ /* 0x080fe20000400000 */
[----:B------:R-:W-:Y:S01]  /*4f40*/  LEA R4, P4, R104, UR4, 0x1 ;  /* 0x0000000468047c11 */ /* 0x000fe2000f8808ff */
[-C--:B------:R-:W-:Y:S01]  /*4f50*/  FMUL R25, R25, R88.reuse ;  /* 0x0000005819197220 */ /* 0x080fe20000400000 */
[----:B------:R-:W-:Y:S01]  /*4f60*/  ISETP.GT.AND P0, PT, R0, RZ, P3 ;  /* 0x000000ff0000720c */ /* 0x000fe20001f04270 */
[----:B------:R-:W-:Y:S01]  /*4f70*/  FMUL R26, R26, R88 ;  /* 0x000000581a1a7220 */ /* 0x000fe20000400000 */
[----:B------:R-:W-:Y:S01]  /*4f80*/  F2FP.F16.F32.PACK_AB R24, RZ, R24 ;  /* 0x00000018ff18723e */ /* 0x000fe200000000ff */
[-C--:B------:R-:W-:Y:S01]  /*4f90*/  FMUL R27, R27, R88.reuse ;  /* 0x000000581b1b7220 */ /* 0x080fe20000400000 */
[----:B------:R-:W-:Y:S01]  /*4fa0*/  LEA.HI.X R5, R104, UR5, R113, 0x1, P4 ;  /* 0x0000000568057c11 */ /* 0x000fe2000a0f0c71 */
[-C--:B------:R-:W-:Y:S01]  /*4fb0*/  FMUL R28, R28, R88.reuse ;  /* 0x000000581c1c7220 */ /* 0x080fe20000400000 */
[----:B------:R-:W-:Y:S01]  /*4fc0*/  F2FP.F16.F32.PACK_AB R25, RZ, R25 ;  /* 0x00000019ff19723e */ /* 0x000fe200000000ff */
[-C--:B------:R-:W-:Y:S01]  /*4fd0*/  FMUL R29, R29, R88.reuse ;  /* 0x000000581d1d7220 */ /* 0x080fe20000400000 */
[----:B------:R-:W-:Y:S01]  /*4fe0*/  ISETP.GT.AND P2, PT, R0, 0x8, P2 ;  /* 0x000000080000780c */ /* 0x000fe20001744270 */
[----:B------:R-:W-:Y:S01]  /*4ff0*/  @P1 STG.E.U16 desc[UR36][R4.64], R24 ;  /* 0x0000001804001986 */ /* 0x000fe2000c101524 */
[----:B------:R-:W-:Y:S01]  /*5000*/  ISETP.GT.AND P1, PT, R3, 0x8, PT ;  /* 0x000000080300780c */ /* 0x000fe20003f24270 */
[----:B------:R-:W-:Y:S01]  /*5010*/  FMUL R30, R30, R88 ;  /* 0x000000581e1e7220 */ /* 0x000fe20000400000 */
[C---:B------:R-:W-:Y:S01]  /*5020*/  SHF.L.U64.HI R7, R94.reuse, 0x1, R95 ;  /* 0x000000015e077819 */ /* 0x040fe2000001025f */
[----:B------:R-:W-:Y:S01]  /*5030*/  @P0 STG.E.U16 desc[UR36][R4.64+0x2], R25 ;  /* 0x0000021904000986 */ /* 0x000fe2000c101524 */
[----:B------:R-:W-:Y:S01]  /*5040*/  LEA R6, P5, R94, R4, 0x1 ;  /* 0x000000045e067211 */ /* 0x000fe200078a08ff */
[-C--:B------:R-:W-:Y:S01]  /*5050*/  FMUL R31, R31, R88.reuse ;  /* 0x000000581f1f7220 */ /* 0x080fe20000400000 */
[----:B------:R-:W-:Y:S01]  /*5060*/  ISETP.GT.AND P3, PT, R0, 0x8, P3 ;  /* 0x000000080000780c */ /* 0x000fe20001f64270 */
[-C--:B------:R-:W-:Y:S01]  /*5070*/  FMUL R32, R32, R88.reuse ;  /* 0x0000005820207220 */ /* 0x080fe20000400000 */
[----:B------:R-:W-:Y:S01]  /*5080*/  ISETP.GT.AND P0, PT, R3, 0x9, PT ;  /* 0x000000090300780c */ /* 0x000fe20003f04270 */
[----:B------:R-:W-:Y:S01]  /*5090*/  IMAD.X R7, R7, 0x1, R5, P5 ;  /* 0x0000000107077824 */ /* 0x000fe200028e0605 */
[----:B------:R-:W-:Y:S01]  /*50a0*/  ISETP.GT.AND P4, PT, R0, RZ, P1 ;  /* 0x000000ff0000720c */ /* 0x000fe20000f84270 */
[----:B------:R-:W-:Y:S01]  /*50b0*/  FMUL R33, R33, R88 ;  /* 0x0000005821217220 */ /* 0x000fe20000400000 */
[----:B------:R-:W-:Y:S01]  /*50c0*/  F2FP.F16.F32.PACK_AB R26, RZ, R26 ;  /* 0x0000001aff1a723e */ /* 0x000fe200000000ff */
[-C--:B------:R-:W-:Y:S01]  /*50d0*/  FMUL R34, R34, R88.reuse ;  /* 0x0000005822227220 */ /* 0x080fe20000400000 */
[----:B------:R-:W-:Y:S01]  /*50e0*/  ISETP.GT.AND P5, PT, R0, RZ, P0 ;  /* 0x000000ff0000720c */ /* 0x000fe200007a4270 */
[----:B------:R-:W-:Y:S01]  /*50f0*/  FMUL R35, R35, R88 ;  /* 0x0000005823237220 */ /* 0x000fe20000400000 */
[----:B------:R-:W-:Y:S01]  /*5100*/  F2FP.F16.F32.PACK_AB R27, RZ, R27 ;  /* 0x0000001bff1b723e */ /* 0x000fe200000000ff */
[----:B------:R-:W-:Y:S01]  /*5110*/  @P2 STG.E.U16 desc[UR36][R6.64], R26 ;  /* 0x0000001a06002986 */ /* 0x000fe2000c101524 */
[----:B------:R-:W-:Y:S01]  /*5120*/  F2FP.F16.F32.PACK_AB R28, RZ, R28 ;  /* 0x0000001cff1c723e */ /* 0x000fe200000000ff */
[-C--:B------:R-:W-:Y:S01]  /*5130*/  FMUL R36, R36, R88.reuse ;  /* 0x0000005824247220 */ /* 0x080fe20000400000 */
[C---:B------:R-:W-:Y:S01]  /*5140*/  ISETP.GT.AND P2, PT, R0.reuse, 0x8, P1 ;  /* 0x000000080000780c */ /* 0x040fe20000f44270 */
[----:B------:R-:W-:Y:S01]  /*5150*/  @P3 STG.E.U16 desc[UR36][R6.64+0x2], R27 ;  /* 0x0000021b06003986 */ /* 0x000fe2000c101524 */
[----:B------:R-:W-:Y:S01]  /*5160*/  ISETP.GT.AND P1, PT, R3, 0x10, PT ;  /* 0x000000100300780c */ /* 0x000fe20003f24270 */
[-C--:B------:R-:W-:Y:S01]  /*5170*/  FMUL R37, R37, R88.reuse ;  /* 0x0000005825257220 */ /* 0x080fe20000400000 */
[----:B------:R-:W-:Y:S01]  /*5180*/  F2FP.F16.F32.PACK_AB R29, RZ, R29 ;  /* 0x0000001dff1d723e */ /* 0x000fe200000000ff */
[----:B------:R-:W-:Y:S01]  /*5190*/  @P4 STG.E.U16 desc[UR36][R4.64+0x10], R28 ;  /* 0x0000101c04004986 */ /* 0x000fe2000c101524 */
[----:B------:R-:W-:Y:S01]  /*51a0*/  ISETP.GT.AND P3, PT, R0, 0x8, P0 ;  /* 0x000000080000780c */ /* 0x000fe20000764270 */
[-C--:B------:R-:W-:Y:S01]  /*51b0*/  FMUL R38, R38, R88.reuse ;  /* 0x0000005826267220 */ /* 0x080fe20000400000 */
[----:B------:R-:W-:Y:S01]  /*51c0*/  ISETP.GT.AND P0, PT, R3, 0x11, PT ;  /* 0x000000110300780c */ /* 0x000fe20003f04270 */
[----:B------:R-:W-:Y:S01]  /*51d0*/  @P5 STG.E.U16 desc[UR36][R4.64+0x12], R29 ;  /* 0x0000121d04005986 */ /* 0x000fe2000c101524 */
        /* <DEDUP_REMOVED lines=162> */
[----:B------:R-:W-:-:S02]  /*5c00*/  F2FP.F16.F32.PACK_AB R62, RZ, R62 ;  /* 0x0000003eff3e723e */ /* 0x000fc400000000ff */
[C---:B------:R-:W-:Y:S02]  /*5c10*/  ISETP.GT.AND P5, PT, R0.reuse, RZ, P0 ;  /* 0x000000ff0000720c */ /* 0x040fe400007a4270 */
[----:B------:R-:W-:Y:S01]  /*5c20*/  F2FP.F16.F32.PACK_AB R63, RZ, R63 ;  /* 0x0000003fff3f723e */ /* 0x000fe200000000ff */
[----:B------:R-:W-:Y:S01]  /*5c30*/  @P2 STG.E.U16 desc[UR36][R6.64+0x90], R62 ;  /* 0x0000903e06002986 */ /* 0x000fe2000c101524 */
[----:B------:R-:W-:Y:S02]  /*5c40*/  F2FP.F16.F32.PACK_AB R64, RZ, R64 ;  /* 0x00000040ff40723e */ /* 0x000fe400000000ff */
[C---:B------:R-:W-:Y:S01]  /*5c50*/  ISETP.GT.AND P2, PT, R0.reuse, 0x8, P1 ;  /* 0x000000080000780c */ /* 0x040fe20000f44270 */
[----:B------:R-:W-:Y:S01]  /*5c60*/  @P3 STG.E.U16 desc[UR36][R6.64+0x92], R63 ;  /* 0x0000923f06003986 */ /* 0x000fe2000c101524 */
[----:B------:R-:W-:Y:S02]  /*5c70*/  ISETP.GT.AND P1, PT, R3, 0x58, PT ;  /* 0x000000580300780c */ /* 0x000fe40003f24270 */
[----:B------:R-:W-:Y:S01]  /*5c80*/  F2FP.F16.F32.PACK_AB R65, RZ, R65 ;  /* 0x00000041ff41723e */ /* 0x000fe200000000ff */
[----:B------:R-:W-:Y:S01]  /*5c90*/  @P4 STG.E.U16 desc[UR36][R4.64+0xa0], R64 ;  /* 0x0000a04004004986 */ /* 0x000fe2000c101524 */
[----:B------:R-:W-:-:S02]  /*5ca0*/  ISETP.GT.AND P3, PT, R0, 0x8, P0 ;  /* 0x000000080000780c */ /* 0x000fc40000764270 */
[----:B------:R-:W-:Y:S01]  /*5cb0*/  ISETP.GT.AND P0, PT, R3, 0x59, PT ;  /* 0x000000590300780c */ /* 0x000fe20003f04270 */
[----:B------:R-:W-:Y:S01]  /*5cc0*/  @P5 STG.E.U16 desc[UR36][R4.64+0xa2], R65 ;  /* 0x0000a24104005986 */ /* 0x000fe2000c101524 */
[C---:B------:R-:W-:Y:S02]  /*5cd0*/  ISETP.GT.AND P4, PT, R0.reuse, RZ, P1 ;  /* 0x000000ff0000720c */ /* 0x040fe40000f84270 */
[----:B------:R-:W-:Y:S02]  /*5ce0*/  F2FP.F16.F32.PACK_AB R66, RZ, R66 ;  /* 0x00000042ff42723e */ /* 0x000fe400000000ff */
[----:B------:R-:W-:Y:S02]  /*5cf0*/  ISETP.GT.AND P5, PT, R0, RZ, P0 ;  /* 0x000000ff0000720c */ /* 0x000fe400007a4270 */
[----:B------:R-:W-:Y:S01]  /*5d00*/  F2FP.F16.F32.PACK_AB R67, RZ, R67 ;  /* 0x00000043ff43723e */ /* 0x000fe200000000ff */
[----:B------:R-:W-:Y:S01]  /*5d10*/  @P2 STG.E.U16 desc[UR36][R6.64+0xa0], R66 ;  /* 0x0000a04206002986 */ /* 0x000fe2000c101524 */
[----:B------:R-:W-:-:S02]  /*5d20*/  F2FP.F16.F32.PACK_AB R68, RZ, R68 ;  /* 0x00000044ff44723e */ /* 0x000fc400000000ff */
[C---:B------:R-:W-:Y:S01]  /*5d30*/  ISETP.GT.AND P2, PT, R0.reuse, 0x8, P1 ;  /* 0x000000080000780c */ /* 0x040fe20000f44270 */
[----:B------:R-:W-:Y:S01]  /*5d40*/  @P3 STG.E.U16 desc[UR36][R6.64+0xa2], R67 ;  /* 0x0000a24306003986 */ /* 0x000fe2000c101524 */
[C---:B------:R-:W-:Y:S02]  /*5d50*/  ISETP.GT.AND P1, PT, R3.reuse, 0x60, PT ;  /* 0x000000600300780c */ /* 0x040fe40003f24270 */
[----:B------:R-:W-:Y:S01]  /*5d60*/  F2FP.F16.F32.PACK_AB R69, RZ, R69 ;  /* 0x00000045ff45723e */ /* 0x000fe200000000ff */
[----:B------:R-:W-:Y:S01]  /*5d70*/  @P4 STG.E.U16 desc[UR36][R4.64+0xb0], R68 ;  /* 0x0000b04404004986 */ /* 0x000fe2000c101524 */
[C---:B------:R-:W-:Y:S02]  /*5d80*/  ISETP.GT.AND P3, PT, R0.reuse, 0x8, P0 ;  /* 0x000000080000780c */ /* 0x040fe40000764270 */
[----:B------:R-:W-:Y:S01]  /*5d90*/  ISETP.GT.AND P0, PT, R3, 0x61, PT ;  /* 0x000000610300780c */ /* 0x000fe20003f04270 */
[----:B------:R-:W-:Y:S01]  /*5da0*/  @P5 STG.E.U16 desc[UR36][R4.64+0xb2], R69 ;  /* 0x0000b24504005986 */ /* 0x000fe2000c101524 */
[----:B------:R-:W-:-:S02]  /*5db0*/  ISETP.GT.AND P4, PT, R0, RZ, P1 ;  /* 0x000000ff0000720c */ /* 0x000fc40000f84270 */
[C---:B------:R-:W-:Y:S02]  /*5dc0*/  ISETP.GT.AND P5, PT, R0.reuse, RZ, P0 ;  /* 0x000000ff0000720c */ /* 0x040fe400007a4270 */
[----:B------:R-:W-:Y:S02]  /*5dd0*/  F2FP.F16.F32.PACK_AB R70, RZ, R70 ;  /* 0x00000046ff46723e */ /* 0x000fe400000000ff */
[----:B------:R-:W-:Y:S02]  /*5de0*/  F2FP.F16.F32.PACK_AB R71, RZ, R71 ;  /* 0x00000047ff47723e */ /* 0x000fe400000000ff */
[----:B------:R-:W-:Y:S01]  /*5df0*/  F2FP.F16.F32.PACK_AB R72, RZ, R72 ;  /* 0x00000048ff48723e */ /* 0x000fe200000000ff */
[----:B------:R-:W-:Y:S01]  /*5e00*/  @P2 STG.E.U16 desc[UR36][R6.64+0xb0], R70 ;  /* 0x0000b04606002986 */ /* 0x000fe2000c101524 */
[----:B------:R-:W-:Y:S02]  /*5e10*/  F2FP.F16.F32.PACK_AB R73, RZ, R73 ;  /* 0x00000049ff49723e */ /* 0x000fe400000000ff */
[C---:B------:R-:W-:Y:S01]  /*5e20*/  ISETP.GT.AND P1, PT, R0.reuse, 0x8, P1 ;  /* 0x000000080000780c */ /* 0x040fe20000f24270 */
[----:B------:R-:W-:Y:S01]  /*5e30*/  @P3 STG.E.U16 desc[UR36][R6.64+0xb2], R71 ;  /* 0x0000b24706003986 */ /* 0x000fe2000c101524 */
[----:B------:R-:W-:-:S02]  /*5e40*/  ISETP.GT.AND P2, PT, R0, 0x8, P0 ;  /* 0x000000080000780c */ /* 0x000fc40000744270 */
[----:B------:R-:W-:Y:S01]  /*5e50*/  F2FP.F16.F32.PACK_AB R74, RZ, R74 ;  /* 0x0000004aff4a723e */ /* 0x000fe200000000ff */
[----:B------:R-:W-:Y:S01]  /*5e60*/  @P4 STG.E.U16 desc[UR36][R4.64+0xc0], R72 ;  /* 0x0000c04804004986 */ /* 0x000fe2000c101524 */
[C---:B------:R-:W-:Y:S02]  /*5e70*/  ISETP.GT.AND P4, PT, R3.reuse, 0x68, PT ;  /* 0x000000680300780c */ /* 0x040fe40003f84270 */
[----:B------:R-:W-:Y:S01]  /*5e80*/  ISETP.GT.AND P0, PT, R3, 0x69, PT ;  /* 0x000000690300780c */ /* 0x000fe20003f04270 */
[----:B------:R-:W-:Y:S01]  /*5e90*/  @P5 STG.E.U16 desc[UR36][R4.64+0xc2], R73 ;  /* 0x0000c24904005986 */ /* 0x000fe2000c101524 */
[----:B------:R-:W-:Y:S02]  /*5ea0*/  ISETP.GT.AND P5, PT, R0, RZ, P4 ;  /* 0x000000ff0000720c */ /* 0x000fe400027a4270 */
[----:B------:R-:W-:Y:S01]  /*5eb0*/  F2FP.F16.F32.PACK_AB R75, RZ, R75 ;  /* 0x0000004bff4b723e */ /* 0x000fe200000000ff */
[----:B------:R-:W-:Y:S01]  /*5ec0*/  @P1 STG.E.U16 desc[UR36][R6.64+0xc0], R74 ;  /* 0x0000c04a06001986 */ /* 0x000fe2000c101524 */
[----:B------:R-:W-:-:S02]  /*5ed0*/  F2FP.F16.F32.PACK_AB R76, RZ, R76 ;  /* 0x0000004cff4c723e */ /* 0x000fc400000000ff */
[C---:B------:R-:W-:Y:S01]  /*5ee0*/  ISETP.GT.AND P3, PT, R0.reuse, RZ, P0 ;  /* 0x000000ff0000720c */ /* 0x040fe20000764270 */
[----:B------:R-:W-:Y:S01]  /*5ef0*/  @P2 STG.E.U16 desc[UR36][R6.64+0xc2], R75 ;  /* 0x0000c24b06002986 */ /* 0x000fe2000c101524 */
[C---:B------:R-:W-:Y:S02]  /*5f00*/  ISETP.GT.AND P4, PT, R0.reuse, 0x8, P4 ;  /* 0x000000080000780c */ /* 0x040fe40002784270 */
[----:B------:R-:W-:Y:S02]  /*5f10*/  F2FP.F16.F32.PACK_AB R77, RZ, R77 ;  /* 0x0000004dff4d723e */ /* 0x000fe400000000ff */
[----:B------:R-:W-:Y:S01]  /*5f20*/  F2FP.F16.F32.PACK_AB R78, RZ, R78 ;  /* 0x0000004eff4e723e */ /* 0x000fe200000000ff */
[----:B------:R-:W-:Y:S01]  /*5f30*/  @P5 STG.E.U16 desc[UR36][R4.64+0xd0], R76 ;  /* 0x0000d04c04005986 */ /* 0x000fe2000c101524 */
[----:B------:R-:W-:Y:S02]  /*5f40*/  ISETP.GT.AND P5, PT, R0, 0x8, P0 ;  /* 0x000000080000780c */ /* 0x000fe400007a4270 */
[----:B------:R-:W-:-:S02]  /*5f50*/  F2FP.F16.F32.PACK_AB R79, RZ, R79 ;  /* 0x0000004fff4f723e */ /* 0x000fc400000000ff */
[C---:B------:R-:W-:Y:S01]  /*5f60*/  ISETP.GT.AND P2, PT, R3.reuse, 0x71, PT ;  /* 0x000000710300780c */ /* 0x040fe20003f44270 */
[----:B------:R-:W-:Y:S01]  /*5f70*/  @P3 STG.E.U16 desc[UR36][R4.64+0xd2], R77 ;  /* 0x0000d24d04003986 */ /* 0x000fe2000c101524 */
[----:B------:R-:W-:Y:S02]  /*5f80*/  ISETP.GT.AND P3, PT, R3, 0x70, PT ;  /* 0x000000700300780c */ /* 0x000fe40003f64270 */
[----:B------:R-:W-:Y:S01]  /*5f90*/  F2FP.F16.F32.PACK_AB R80, RZ, R80 ;  /* 0x00000050ff50723e */ /* 0x000fe200000000ff */
[----:B------:R-:W-:Y:S01]  /*5fa0*/  @P4 STG.E.U16 desc[UR36][R6.64+0xd0], R78 ;  /* 0x0000d04e06004986 */ /* 0x000fe2000c101524 */
[C---:B------:R-:W-:Y:S02]  /*5fb0*/  ISETP.GT.AND P4, PT, R0.reuse, RZ, P2 ;  /* 0x000000ff0000720c */ /* 0x040fe40001784270 */
[----:B------:R-:W-:Y:S01]  /*5fc0*/  F2FP.F16.F32.PACK_AB R81, RZ, R81 ;  /* 0x00000051ff51723e */ /* 0x000fe200000000ff */
[----:B------:R-:W-:Y:S01]  /*5fd0*/  @P5 STG.E.U16 desc[UR36][R6.64+0xd2], R79 ;  /* 0x0000d24f06005986 */ /* 0x000fe2000c101524 */
[----:B------:R-:W-:-:S02]  /*5fe0*/  ISETP.GT.AND P5, PT, R0, RZ, P3 ;  /* 0x000000ff0000720c */ /* 0x000fc40001fa4270 */
[C---:B------:R-:W-:Y:S02]  /*5ff0*/  ISETP.GT.AND P1, PT, R3.reuse, 0x78, PT ;  /* 0x000000780300780c */ /* 0x040fe40003f24270 */
[----:B------:R-:W-:Y:S02]  /*6000*/  ISETP.GT.AND P0, PT, R3, 0x79, PT ;  /* 0x000000790300780c */ /* 0x000fe40003f04270 */
[C---:B------:R-:W-:Y:S02]  /*6010*/  ISETP.GT.AND P3, PT, R0.reuse, 0x8, P3 ;  /* 0x000000080000780c */ /* 0x040fe40001f64270 */
[C---:B------:R-:W-:Y:S02]  /*6020*/  ISETP.GT.AND P2, PT, R0.reuse, 0x8, P2 ;  /* 0x000000080000780c */ /* 0x040fe40001744270 */
[----:B------:R-:W-:Y:S02]  /*6030*/  F2FP.F16.F32.PACK_AB R82, RZ, R82 ;  /* 0x00000052ff52723e */ /* 0x000fe400000000ff */
[----:B------:R-:W-:Y:S01]  /*6040*/  F2FP.F16.F32.PACK_AB R83, RZ, R83 ;  /* 0x00000053ff53723e */ /* 0x000fe200000000ff */
[----:B------:R-:W-:Y:S01]  /*6050*/  @P5 STG.E.U16 desc[UR36][R4.64+0xe0], R80 ;  /* 0x0000e05004005986 */ /* 0x000fe2000c101524 */
[----:B------:R-:W-:-:S02]  /*6060*/  ISETP.GT.AND P5, PT, R0, RZ, P0 ;  /* 0x000000ff0000720c */ /* 0x000fc400007a4270 */
[C---:B------:R-:W-:Y:S01]  /*6070*/  ISETP.GT.AND P0, PT, R0.reuse, 0x8, P0 ;  /* 0x000000080000780c */ /* 0x040fe20000704270 */
[----:B------:R-:W-:Y:S01]  /*6080*/  @P4 STG.E.U16 desc[UR36][R4.64+0xe2], R81 ;  /* 0x0000e25104004986 */ /* 0x000fe2000c101524 */
[C---:B------:R-:W-:Y:S02]  /*6090*/  ISETP.GT.AND P4, PT, R0.reuse, RZ, P1 ;  /* 0x000000ff0000720c */ /* 0x040fe40000f84270 */
[----:B------:R-:W-:Y:S01]  /*60a0*/  ISETP.GT.AND P1, PT, R0, 0x8, P1 ;  /* 0x000000080000780c */ /* 0x000fe20000f24270 */
[----:B------:R-:W-:Y:S01]  /*60b0*/  @P3 STG.E.U16 desc[UR36][R6.64+0xe0], R82 ;  /* 0x0000e05206003986 */ /* 0x000fe2000c101524 */
[----:B------:R-:W-:Y:S02]  /*60c0*/  F2FP.F16.F32.PACK_AB R84, RZ, R84 ;  /* 0x00000054ff54723e */ /* 0x000fe400000000ff */
[----:B------:R-:W-:Y:S01]  /*60d0*/  F2FP.F16.F32.PACK_AB R85, RZ, R85 ;  /* 0x00000055ff55723e */ /* 0x000fe200000000ff */
[----:B------:R-:W-:Y:S01]  /*60e0*/  @P2 STG.E.U16 desc[UR36][R6.64+0xe2], R83 ;  /* 0x0000e25306002986 */ /* 0x000fe2000c101524 */
[----:B------:R-:W-:-:S02]  /*60f0*/  F2FP.F16.F32.PACK_AB R86, RZ, R86 ;  /* 0x00000056ff56723e */ /* 0x000fc400000000ff */
[----:B------:R-:W-:-:S03]  /*6100*/  F2FP.F16.F32.PACK_AB R87, RZ, R87 ;  /* 0x00000057ff57723e */ /* 0x000fc600000000ff */
[----:B------:R-:W-:Y:S04]  /*6110*/  @P4 STG.E.U16 desc[UR36][R4.64+0xf0], R84 ;  /* 0x0000f05404004986 */ /* 0x000fe8000c101524 */
[----:B------:R0:W-:Y:S02]  /*6120*/  @P5 STG.E.U16 desc[UR36][R4.64+0xf2], R85 ;  /* 0x0000f25504005986 */ /* 0x0001e4000c101524 */
[----:B0-----:R-:W-:Y:S02]  /*6130*/  @P1 IMAD.MOV.U32 R4, RZ, RZ, R6 ;  /* 0x000000ffff041224 */ /* 0x001fe400078e0006 */
[----:B------:R-:W-:-:S05]  /*6140*/  @P1 IMAD.MOV.U32 R5, RZ, RZ, R7 ;  /* 0x000000ffff051224 */ /* 0x000fca00078e0007 */
[----:B------:R0:W-:Y:S04]  /*6150*/  @P1 STG.E.U16 desc[UR36][R4.64+0xf0], R86 ;  /* 0x0000f05604001986 */ /* 0x0001e8000c101524 */
[----:B------:R0:W-:Y:S02]  /*6160*/  @P0 STG.E.U16 desc[UR36][R6.64+0xf2], R87 ;  /* 0x0000f25706000986 */ /* 0x0001e4000c101524 */
.L_x_159:
[----:B------:R-:W-:Y:S05]  /*6170*/  BSYNC B0 ;  /* 0x0000000000007941 */ /* 0x000fea0003800000 */
.L_x_33:
[----:B0-----:R-:W2:Y:S01]  /*6180*/  LDL.64 R4, [R1] ;  /* 0x0000000001047983 */ /* 0x001ea20000100a00 */
[----:B------:R-:W-:Y:S01]  /*6190*/  ULDC.64 UR4, c[0x0][0x650] ;  /* 0x0001940000047ab9 */ /* 0x000fe20000000a00 */
[----:B------:R-:W-:Y:S02]  /*61a0*/  IMAD.U32 R0, RZ, RZ, UR44 ;  /* 0x0000002cff007e24 */ /* 0x000fe4000f8e00ff */
[----:B------:R-:W-:Y:S02]  /*61b0*/  IMAD.MOV.U32 R22, RZ, RZ, -0x1 ;  /* 0xffffffffff167424 */ /* 0x000fe400078e00ff */
[----:B------:R0:W-:Y:S01]  /*61c0*/  SYNCS.ARRIVE.TRANS64.A1T0 RZ, [R0+UR46], RZ ;  /* 0x000000ff00ff79a7 */ /* 0x0001e2000810002e */
[----:B-----5:R-:W-:Y:S02]  /*61d0*/  IMAD.MOV.U32 R18, RZ, RZ, -0x1 ;  /* 0xffffffffff127424 */ /* 0x020fe400078e00ff */
[----:B------:R-:W-:Y:S01]  /*61e0*/  IMAD.MOV.U32 R19, RZ, RZ, -0x1 ;  /* 0xffffffffff137424 */ /* 0x000fe200078e00ff */
[----:B0-----:R-:W-:-:S02]  /*61f0*/  PRMT R0, RZ, 0x7610, R0 ;  /* 0x00007610ff007816 */ /* 0x001fc40000000000 */
[----:B--2---:R-:W-:-:S05]  /*6200*/  LEA R16, P0, R4, R16, 0x1 ;  /* 0x0000001004107211 */ /* 0x004fca00078008ff */
[----:B------:R-:W-:Y:S01]  /*6210*/  IMAD.X R17, R98, 0x1, R17, P0 ;  /* 0x0000000162117824 */ /* 0x000fe200000e0611 */
[----:B------:R-:W-:-:S04]  /*6220*/  ISETP.GE.U32.AND P0, PT, R16, UR4, PT ;  /* 0x0000000410007c0c */ /* 0x000fc8000bf06070 */
[----:B------:R-:W-:-:S13]  /*6230*/  ISETP.GE.U32.AND.EX P0, PT, R17, UR5, PT, P0 ;  /* 0x0000000511007c0c */ /* 0x000fda000bf06100 */
[----:B------:R-:W-:Y:S05]  /*6240*/  @P0 BRA `(.L_x_160) ;  /* 0x00000004004c0947 */ /* 0x000fea0003800000 */
[----:B-1----:R-:W0:Y:S01]  /*6250*/  LDC.64 R10, c[0x0][0x628] ;  /* 0x00018a00ff0a7b82 */ /* 0x002e220000000a00 */
[----:B------:R-:W1:Y:S01]  /*6260*/  S2R R12, SR_CTAID.X ;  /* 0x00000000000c7919 */ /* 0x000e620000002500 */
[----:B------:R-:W-:Y:S02]  /*6270*/  IMAD.MOV.U32 R8, RZ, RZ, R16 ;  /* 0x000000ffff087224 */ /* 0x000fe400078e0010 */
[----:B------:R-:W-:Y:S01]  /*6280*/  IMAD.MOV.U32 R9, RZ, RZ, R17 ;  /* 0x000000ffff097224 */ /* 0x000fe200078e0011 */
[----:B------:R-:W2:Y:S03]  /*6290*/  S2R R18, SR_CTAID.Y ;  /* 0x0000000000127919 */ /* 0x000ea60000002600 */
[----:B------:R-:W1:Y:S08]  /*62a0*/  LDC R0, c[0x0][0x630] ;  /* 0x00018c00ff007b82 */ /* 0x000e700000000800 */
[----:B------:R-:W1:Y:S01]  /*62b0*/  LDC.64 R14, c[0x0][0x620] ;  /* 0x00018800ff0e7b82 */ /* 0x000e620000000a00 */
[----:B0-----:R-:W-:-:S04]  /*62c0*/  ISETP.NE.U32.AND P0, PT, R10, RZ, PT ;  /* 0x000000ff0a00720c */ /* 0x001fc80003f05070 */
[----:B------:R-:W-:-:S13]  /*62d0*/  ISETP.NE.AND.EX P0, PT, R11, RZ, PT, P0 ;  /* 0x000000ff0b00720c */ /* 0x000fda0003f05300 */
[----:B-12---:R-:W-:Y:S05]  /*62e0*/  @!P0 BRA `(.L_x_161) ;  /* 0x0000000000288947 */ /* 0x006fea0003800000 */
[----:B------:R-:W0:Y:S02]  /*62f0*/  LDC R3, c[0x0][0x634] ;  /* 0x00018d00ff037b82 */ /* 0x000e240000000800 */
[----:B0-----:R-:W-:-:S05]  /*6300*/  IADD3 R3, P0, R16, R3, RZ ;  /* 0x0000000310037210 */ /* 0x001fca0007f1e0ff */
[----:B------:R-:W-:-:S04]  /*6310*/  IMAD.X R13, RZ, RZ, R17, P0 ;  /* 0x000000ffff0d7224 */ /* 0x000fc800000e0611 */
[----:B------:R-:W-:-:S04]  /*6320*/  IMAD.WIDE.U32 R4, R13, R10, RZ ;  /* 0x0000000a0d047225 */ /* 0x000fc800078e00ff */
[----:B---34-:R-:W-:-:S04]  /*6330*/  IMAD.WIDE.U32 R6, P0, R3, R11, R4 ;  /* 0x0000000b03067225 */ /* 0x018fc80007800004 */
[----:B------:R-:W-:-:S04]  /*6340*/  IMAD.WIDE.U32 R4, R3, R10, RZ ;  /* 0x0000000a03047225 */ /* 0x000fc800078e00ff */
[----:B------:R-:W-:Y:S01]  /*6350*/  IMAD.X R9, RZ, RZ, RZ, P0 ;  /* 0x000000ffff097224 */ /* 0x000fe200000e06ff */
[----:B------:R-:W-:Y:S01]  /*6360*/  IADD3 RZ, P0, R5, R6, RZ ;  /* 0x0000000605ff7210 */ /* 0x000fe20007f1e0ff */
[----:B------:R-:W-:-:S04]  /*6370*/  IMAD.MOV.U32 R8, RZ, RZ, R7 ;  /* 0x000000ffff087224 */ /* 0x000fc800078e0007 */
[----:B------:R-:W-:-:S08]  /*6380*/  IMAD.WIDE.U32.X R8, R13, R11, R8, P0 ;  /* 0x0000000b0d087225 */ /* 0x000fd000000e0408 */
.L_x_161:
[-CC-:B------:R-:W-:Y:S01]  /*6390*/  SHF.R.U64 R19, R8, R0.reuse, R9.reuse ;  /* 0x0000000008137219 */ /* 0x180fe20000001209 */
[----:B------:R-:W0:Y:S01]  /*63a0*/  LDC.64 R24, c[0x0][0x640] ;  /* 0x00019000ff187b82 */ /* 0x000e220000000a00 */
[----:B------:R-:W-:Y:S01]  /*63b0*/  SHF.R.U32.HI R0, RZ, R0, R9 ;  /* 0x00000000ff007219 */ /* 0x000fe20000011609 */
[----:B------:R-:W-:Y:S01]  /*63c0*/  ULDC UR4, c[0x0][0x150] ;  /* 0x0000540000047ab9 */ /* 0x000fe20000000800 */
[----:B------:R-:W-:Y:S02]  /*63d0*/  IADD3 R3, P0, RZ, -R19, RZ ;  /* 0x80000013ff037210 */ /* 0x000fe40007f1e0ff */
[----:B---34-:R-:W-:-:S03]  /*63e0*/  I2FP.F32.U32 R7, R12 ;  /* 0x0000000c00077245 */ /* 0x018fc60000201000 */
[----:B------:R-:W1:Y:S01]  /*63f0*/  LDC R6, c[0x0][0x618] ;  /* 0x00018600ff067b82 */ /* 0x000e620000000800 */
[----:B------:R-:W-:Y:S02]  /*6400*/  IMAD.X R5, RZ, RZ, ~R0, P0 ;  /* 0x000000ffff057224 */ /* 0x000fe400000e0e00 */
[----:B------:R-:W-:Y:S01]  /*6410*/  FMUL R7, R7, UR4 ;  /* 0x0000000407077c20 */ /* 0x000fe20008400000 */
[----:B------:R-:W-:Y:S01]  /*6420*/  ULDC UR4, c[0x0][0x154] ;  /* 0x0000550000047ab9 */ /* 0x000fe20000000800 */
[-C--:B------:R-:W-:Y:S02]  /*6430*/  IMAD R0, R5, R14.reuse, RZ ;  /* 0x0000000e05007224 */ /* 0x080fe400078e02ff */
[C---:B------:R-:W-:Y:S01]  /*6440*/  IMAD.WIDE.U32 R4, R3.reuse, R14, R16 ;  /* 0x0000000e03047225 */ /* 0x040fe200078e0010 */
[----:B------:R-:W2:Y:S01]  /*6450*/  LDC R8, c[0x0][0x608] ;  /* 0x00018200ff087b82 */ /* 0x000ea20000000800 */
[----:B------:R-:W3:Y:S02]  /*6460*/  F2I.U32.TRUNC.NTZ R7, R7 ;  /* 0x0000000700077305 */ /* 0x000ee4000020f000 */
[----:B------:R-:W-:Y:S01]  /*6470*/  IMAD R3, R3, R15, R0 ;  /* 0x0000000f03037224 */ /* 0x000fe200078e0200 */
[----:B------:R-:W-:-:S03]  /*6480*/  I2FP.F32.U32 R0, R18 ;  /* 0x0000001200007245 */ /* 0x000fc60000201000 */
[----:B------:R-:W-:Y:S01]  /*6490*/  IMAD.IADD R3, R5, 0x1, R3 ;  /* 0x0000000105037824 */ /* 0x000fe200078e0203 */
[----:B------:R-:W4:Y:S01]  /*64a0*/  LDC R11, c[0x0][0x658] ;  /* 0x00019600ff0b7b82 */ /* 0x000f220000000800 */
[----:B0-----:R-:W-:-:S04]  /*64b0*/  ISETP.NE.U32.AND P0, PT, R24, RZ, PT ;  /* 0x000000ff1800720c */ /* 0x001fc80003f05070 */
[----:B------:R-:W-:-:S03]  /*64c0*/  ISETP.NE.AND.EX P0, PT, R25, RZ, PT, P0 ;  /* 0x000000ff1900720c */ /* 0x000fc60003f05300 */
[----:B------:R-:W0:Y:S01]  /*64d0*/  LDC R9, c[0x0][0x144] ;  /* 0x00005100ff097b82 */ /* 0x000e220000000800 */
[-C--:B-1----:R-:W-:Y:S01]  /*64e0*/  SHF.R.U64 R10, R4, R6.reuse, R3 ;  /* 0x00000006040a7219 */ /* 0x082fe20000001203 */
[----:B---3--:R-:W-:Y:S01]  /*64f0*/  IMAD.MOV R7, RZ, RZ, -R7 ;  /* 0x000000ffff077224 */ /* 0x008fe200078e0a07 */
[----:B------:R-:W-:Y:S01]  /*6500*/  SHF.R.U32.HI R3, RZ, R6, R3 ;  /* 0x00000006ff037219 */ /* 0x000fe20000011603 */
[----:B------:R-:W-:-:S04]  /*6510*/  FMUL R6, R0, UR4 ;  /* 0x0000000400067c20 */ /* 0x000fc80008400000 */
[----:B------:R-:W1:Y:S01]  /*6520*/  LDC R21, c[0x0][0x148] ;  /* 0x00005200ff157b82 */ /* 0x000e620000000800 */
[----:B------:R3:W0:Y:S01]  /*6530*/  F2I.U32.TRUNC.NTZ R14, R6 ;  /* 0x00000006000e7305 */ /* 0x000622000020f000 */
[-CC-:B--2---:R-:W-:Y:S02]  /*6540*/  SHF.R.U64 R13, R10, R8.reuse, R3.reuse ;  /* 0x000000080a0d7219 */ /* 0x184fe40000001203 */
[----:B------:R-:W-:-:S04]  /*6550*/  SHF.R.U32.HI R0, RZ, R8, R3 ;  /* 0x00000008ff007219 */ /* 0x000fc80000011603 */
[----:B------:R-:W2:Y:S01]  /*6560*/  LDC R20, c[0x0][0x648] ;  /* 0x00019200ff147b82 */ /* 0x000ea20000000800 */
[-CC-:B----4-:R-:W-:Y:S02]  /*6570*/  SHF.R.U64 R15, R13, R11.reuse, R0.reuse ;  /* 0x0000000b0d0f7219 */ /* 0x190fe40000001200 */
[----:B------:R-:W-:-:S03]  /*6580*/  SHF.R.U32.HI R5, RZ, R11, R0 ;  /* 0x0000000bff057219 */ /* 0x000fc60000011600 */
[----:B------:R-:W-:Y:S02]  /*6590*/  IMAD.MOV.U32 R4, RZ, RZ, R15 ;  /* 0x000000ffff047224 */ /* 0x000fe400078e000f */
[----:B------:R-:W4:Y:S01]  /*65a0*/  LDC R26, c[0x0][0x638] ;  /* 0x00018e00ff1a7b82 */ /* 0x000f220000000800 */
[----:B0-----:R-:W-:-:S07]  /*65b0*/  IMAD R22, R9, R7, R12 ;  /* 0x0000000709167224 */ /* 0x001fce00078e020c */
[----:B------:R-:W0:Y:S08]  /*65c0*/  LDC R27, c[0x0][0x610] ;  /* 0x00018400ff1b7b82 */ /* 0x000e300000000800 */
[----:B------:R-:W0:Y:S01]  /*65d0*/  LDC R28, c[0x0][0x600] ;  /* 0x00018000ff1c7b82 */ /* 0x000e220000000800 */
[----:B-123--:R-:W-:Y:S05]  /*65e0*/  @!P0 BRA `(.L_x_162) ;  /* 0x0000000000288947 */ /* 0x00efea0003800000 */
[----:B------:R-:W1:Y:S02]  /*65f0*/  LDC R0, c[0x0][0x64c] ;  /* 0x00019300ff007b82 */ /* 0x000e640000000800 */
[----:B-1----:R-:W-:-:S05]  /*6600*/  IADD3 R3, P0, R15, R0, RZ ;  /* 0x000000000f037210 */ /* 0x002fca0007f1e0ff */
        /* <DEDUP_REMOVED lines=8> */
.L_x_162:
[----:B------:R-:W-:Y:S01]  /*6690*/  ISETP.NE.AND P0, PT, R2, 0x1, PT ;  /* 0x000000010200780c */ /* 0x000fe20003f05270 */
[----:B------:R-:W-:Y:S01]  /*66a0*/  IMAD.MOV R14, RZ, RZ, -R14 ;  /* 0x000000ffff0e7224 */ /* 0x000fe200078e0a0e */
[----:B------:R-:W-:Y:S02]  /*66b0*/  SHF.R.U64 R0, R4, R20, R5 ;  /* 0x0000001404007219 */ /* 0x000fe40000001205 */
[----:B------:R-:W-:Y:S02]  /*66c0*/  LOP3.LUT R3, R13, R100, RZ, 0xc0, !PT ;  /* 0x000000640d037212 */ /* 0x000fe400078ec0ff */
[----:B------:R-:W-:Y:S01]  /*66d0*/  LOP3.LUT R5, R10, R99, RZ, 0xc0, !PT ;  /* 0x000000630a057212 */ /* 0x000fe200078ec0ff */
[----:B------:R-:W-:Y:S02]  /*66e0*/  IMAD.MOV R4, RZ, RZ, -R0 ;  /* 0x000000ffff047224 */ /* 0x000fe400078e0a00 */
[----:B------:R-:W-:Y:S02]  /*66f0*/  IMAD R3, R96, R0, R3 ;  /* 0x0000000060037224 */ /* 0x000fe400078e0203 */
[----:B----4-:R-:W-:-:S02]  /*6700*/  IMAD R0, R4, R26, R15 ;  /* 0x0000001a04007224 */ /* 0x010fc400078e020f */
[----:B------:R-:W-:Y:S02]  /*6710*/  @P0 IMAD R22, R21, R14, R18 ;  /* 0x0000000e15160224 */ /* 0x000fe400078e0212 */
[----:B------:R-:W-:Y:S02]  /*6720*/  IMAD.MOV.U32 R4, RZ, RZ, 0x1 ;  /* 0x00000001ff047424 */ /* 0x000fe400078e00ff */
[----:B0-----:R-:W-:Y:S02]  /*6730*/  IMAD R22, R3, R27, R22 ;  /* 0x0000001b03167224 */ /* 0x001fe400078e0216 */
[----:B------:R-:W-:Y:S01]  /*6740*/  IMAD R3, R0, R28, R5 ;  /* 0x0000001c00037224 */ /* 0x000fe200078e0205 */
[----:B------:R-:W-:-:S04]  /*6750*/  PRMT R0, R4, 0x7610, R0 ;  /* 0x0000761004007816 */ /* 0x000fc80000000000 */
[----:B------:R-:W-:Y:S02]  /*6760*/  SEL R18, R3, R22, !P0 ;  /* 0x0000001603127207 */ /* 0x000fe40004000000 */
[----:B------:R-:W-:-:S07]  /*6770*/  SEL R22, R22, R3, !P0 ;  /* 0x0000000316167207 */ /* 0x000fce0004000000 */
.L_x_160:
[----:B------:R-:W-:Y:S01]  /*6780*/  LOP3.LUT P0, RZ, R0, 0xff, RZ, 0xc0, !PT ;  /* 0x000000ff00ff7812 */ /* 0x000fe2000780c0ff */
[----:B------:R-:W-:Y:S01]  /*6790*/  UIMAD.WIDE.U32 UR4, UR38, 0x38e38e39, URZ ;  /* 0x38e38e39260478a5 */ /* 0x000fe2000f8e003f */
[----:B------:R-:W-:-:S03]  /*67a0*/  LOP3.LUT R103, R103, 0x1, RZ, 0x3c, !PT ;  /* 0x0000000167677812 */ /* 0x000fc600078e3cff */
[----:B------:R-:W-:-:S04]  /*67b0*/  USHF.R.U32.HI UR4, URZ, 0x1, UR5 ;  /* 0x000000013f047899 */ /* 0x000fc80008011605 */
[----:B------:R-:W-:-:S04]  /*67c0*/  UIMAD UR38, UR4, -0x9, UR38 ;  /* 0xfffffff7042678a4 */ /* 0x000fc8000f8e0226 */
[----:B------:R-:W-:Y:S08]  /*67d0*/  @P0 BRA `(.L_x_163) ;  /* 0xffffffac00840947 */ /* 0x000ff0000383ffff */
[----:B------:R-:W-:Y:S05]  /*67e0*/  EXIT ;  /* 0x000000000000794d */ /* 0x000fea0003800000 */
.L_x_14:
[----:B------:R-:W-:-:S08]  /*67f0*/  ISETP.NE.AND P0, PT, R14, RZ, PT ;  /* 0x000000ff0e00720c */ /* 0x000fd00003f05270 */
[----:B0-----:R-:W0:-:S00]  /*6800*/  USETMAXREG.DEALLOC.CTAPOOL 0x28 ;  /* 0x00000028000079c8 */ /* 0x001e0000080e0500 */
[----:B------:R-:W-:Y:S05]  /*6810*/  @P0 EXIT ;  /* 0x000000000000094d */ /* 0x000fea0003800000 */
[----:B0-----:R-:W-:Y:S01]  /*6820*/  LOP3.LUT P0, RZ, R3, 0xff, RZ, 0xc0, !PT ;  /* 0x000000ff03ff7812 */ /* 0x001fe2000780c0ff */
[----:B------:R-:W-:Y:S02]  /*6830*/  IMAD.MOV.U32 R3, RZ, RZ, 0x1 ;  /* 0x00000001ff037424 */ /* 0x000fe400078e00ff */
[----:B------:R-:W-:-:S10]  /*6840*/  IMAD.MOV.U32 R8, RZ, RZ, RZ ;  /* 0x000000ffff087224 */ /* 0x000fd400078e00ff */
[----:B------:R-:W-:Y:S05]  /*6850*/  @!P0 BRA `(.L_x_164) ;  /* 0x0000000c00288947 */ /* 0x000fea0003800000 */
[----:B------:R-:W-:Y:S01]  /*6860*/  LOP3.LUT P0, RZ, R4, 0x1f, RZ, 0xc0, !PT ;  /* 0x0000001f04ff7812 */ /* 0x000fe2000780c0ff */
[----:B------:R-:W-:Y:S01]  /*6870*/  ULDC UR5, c[0x0][0x658] ;  /* 0x0001960000057ab9 */ /* 0x000fe20000000800 */
[----:B------:R-:W-:Y:S01]  /*6880*/  UMOV UR6, 0xffffffff ;  /* 0xffffffff00067882 */ /* 0x000fe20000000000 */
[----:B------:R-:W-:Y:S01]  /*6890*/  BSSY B0, `(.L_x_164) ;  /* 0x00000c6000007945 */ /* 0x000fe20003800000 */
[----:B------:R-:W-:Y:S01]  /*68a0*/  USHF.L.U32 UR6, UR6, UR5, URZ ;  /* 0x0000000506067299 */ /* 0x000fe2000800063f */
[C---:B------:R-:W-:Y:S01]  /*68b0*/  ISETP.NE.AND P2, PT, R5.reuse, RZ, PT ;  /* 0x000000ff0500720c */ /* 0x040fe20003f45270 */
[----:B------:R-:W-:Y:S01]  /*68c0*/  IMAD.MOV.U32 R10, RZ, RZ, 0x1 ;  /* 0x00000001ff0a7424 */ /* 0x000fe200078e00ff */
[----:B------:R-:W-:Y:S01]  /*68d0*/  ISETP.NE.OR P0, PT, R5, RZ, !P0 ;  /* 0x000000ff0500720c */ /* 0x000fe20004705670 */
[----:B------:R-:W-:Y:S01]  /*68e0*/  IMAD.MOV.U32 R3, RZ, RZ, 0x1 ;  /* 0x00000001ff037424 */ /* 0x000fe200078e00ff */
[----:B------:R-:W-:Y:S01]  /*68f0*/  LOP3.LUT R9, R23, 0x2, RZ, 0xfc, !PT ;  /* 0x0000000217097812 */ /* 0x000fe200078efcff */
[----:B------:R-:W-:Y:S01]  /*6900*/  IMAD.MOV.U32 R8, RZ, RZ, RZ ;  /* 0x000000ffff087224 */ /* 0x000fe200078e00ff */
[----:B------:R-:W-:Y:S01]  /*6910*/  ULDC UR4, c[0x0][0x600] ;  /* 0x0001800000047ab9 */ /* 0x000fe20000000800 */
[----:B------:R-:W-:Y:S01]  /*6920*/  UMOV UR7, 0x1 ;  /* 0x0000000100077882 */ /* 0x000fe20000000000 */
[----:B------:R-:W-:-:S02]  /*6930*/  UIADD3 UR23, UR40, 0x1, URZ ;  /* 0x0000000128177890 */ /* 0x000fc4000fffe03f */
[----:B------:R-:W-:Y:S02]  /*6940*/  UIADD3 UR18, UR4, -0x1, URZ ;  /* 0xffffffff04127890 */ /* 0x000fe4000fffe03f */
[----:B------:R-:W-:Y:S02]  /*6950*/  USHF.L.U32 UR20, UR7, UR5, URZ ;  /* 0x0000000507147299 */ /* 0x000fe4000800063f */
[----:B------:R-:W-:Y:S01]  /*6960*/  ULOP3.LUT UR19, URZ, UR6, URZ, 0x33, !UPT ;  /* 0x000000063f137292 */ /* 0x000fe2000f8e333f */
[----:B------:R-:W-:-:S11]  /*6970*/  ULDC.64 UR24, c[0x0][0x198] ;  /* 0x0000660000187ab9 */ /* 0x000fd60000000a00 */
.L_x_176:
[----:B------:R-:W-:-:S03]  /*6980*/  UMOV UR4, 0xffffffff ;  /* 0xffffffff00047882 */ /* 0x000fc60000000000 */
[----:B------:R-:W-:Y:S05]  /*6990*/  BRA.DIV UR4, `(.L_x_165) ;  /* 0x0000001204a87947 */ /* 0x000fea000b800000 */
[----:B------:R-:W-:-:S13]  /*69a0*/  ELECT P6, URZ, PT ;  /* 0x00000000003f782f */ /* 0x000fda00038c0000 */
.L_x_194:
[----:B------:R-:W-:Y:S04]  /*69b0*/  BSSY B1, `(.L_x_166) ;  /* 0x000003f000017945 */ /* 0x000fe80003800000 */
[----:B------:R-:W-:Y:S05]  /*69c0*/  @!P6 BRA `(.L_x_167) ;  /* 0x0000000000f4e947 */ /* 0x000fea0003800000 */
[----:B------:R-:W0:Y:S02]  /*69d0*/  LDC R4, c[0x0][0x28c] ;  /* 0x0000a300ff047b82 */ /* 0x000e240000000800 */
[----:B0-----:R-:W-:-:S13]  /*69e0*/  ISETP.GE.AND P1, PT, R4, 0x1, PT ;  /* 0x000000010400780c */ /* 0x001fda0003f26270 */
[----:B------:R-:W-:Y:S05]  /*69f0*/  @!P1 BRA `(.L_x_167) ;  /* 0x0000000000e89947 */ /* 0x000fea0003800000 */
[----:B------:R-:W-:Y:S02]  /*6a00*/  IMAD.SHL.U32 R18, R18, 0x80, RZ ;  /* 0x0000008012127824 */ /* 0x000fe400078e00ff */
[----:B------:R-:W-:Y:S02]  /*6a10*/  IMAD.SHL.U32 R22, R22, 0x40, RZ ;  /* 0x0000004016167824 */ /* 0x000fe400078e00ff */
[----:B------:R-:W-:Y:S02]  /*6a20*/  IMAD.MOV.U32 R13, RZ, RZ, RZ ;  /* 0x000000ffff0d7224 */ /* 0x000fe400078e00ff */
[----:B------:R-:W-:Y:S02]  /*6a30*/  IMAD.U32 R14, RZ, RZ, UR23 ;  /* 0x00000017ff0e7e24 */ /* 0x000fe4000f8e00ff */
[----:B------:R-:W-:Y:S02]  /*6a40*/  IMAD.MOV.U32 R4, RZ, RZ, R3 ;  /* 0x000000ffff047224 */ /* 0x000fe400078e0003 */
[----:B------:R-:W-:-:S02]  /*6a50*/  IMAD.MOV.U32 R5, RZ, RZ, R8 ;  /* 0x000000ffff057224 */ /* 0x000fc400078e0008 */
[----:B------:R-:W-:-:S07]  /*6a60*/  VIADD R15, R18, 0x40 ;  /* 0x00000040120f7836 */ /* 0x000fce0000000000 */
.L_x_171:
[----:B------:R-:W0:Y:S01]  /*6a70*/  S2R R7, SR_CgaCtaId ;  /* 0x0000000000077919 */ /* 0x000e220000008800 */
[----:B------:R-:W-:-:S04]  /*6a80*/  MOV R6, 0x400 ;  /* 0x0000040000067802 */ /* 0x000fc80000000f00 */
[----:B0-----:R-:W-:Y:S02]  /*6a90*/  LEA R12, R7, R6, 0x18 ;  /* 0x00000006070c7211 */ /* 0x001fe400078ec0ff */
[----:B------:R-:W-:Y:S01]  /*6aa0*/  SHF.L.U32 R6, R4, 0x1f, RZ ;  /* 0x0000001f04067819 */ /* 0x000fe200000006ff */
[----:B------:R-:W0:Y:S02]  /*6ab0*/  @!P2 LDC R7, c[0x0][0x500] ;  /* 0x00014000ff07ab82 */ /* 0x000e240000000800 */
[----:B------:R-:W-:-:S04]  /*6ac0*/  IMAD R11, R5, 0x8, R12 ;  /* 0x00000008050b7824 */ /* 0x000fc800078e020c */
[----:B------:R-:W1:Y:S02]  /*6ad0*/  SYNCS.PHASECHK.TRANS64.TRYWAIT P1, [R11+URZ+0x48], R6 ;  /* 0x000048060b0075a7 */ /* 0x000e64000802017f */
[----:B-1----:R-:W-:Y:S05]  /*6ae0*/  @!P1 BRA `(.L_x_168) ;  /* 0x0000001000749947 */ /* 0x002fea0003800000 */
.L_x_195:
[----:B-1----:R-:W-:Y:S01]  /*6af0*/  PRMT R6, R9, 0x9910, RZ ;  /* 0x0000991009067816 */ /* 0x002fe200000000ff */
[----:B0-----:R0:W-:Y:S03]  /*6b00*/  @!P2 SYNCS.ARRIVE.TRANS64 RZ, [R11+URZ], R7 ;  /* 0x000000070bffa9a7 */ /* 0x0011e6000800003f */
[----:B------:R-:W-:-:S13]  /*6b10*/  ISETP.NE.AND P1, PT, R6, 0x2, PT ;  /* 0x000000020600780c */ /* 0x000fda0003f25270 */
[----:B0-----:R-:W-:Y:S05]  /*6b20*/  @P1 BRA `(.L_x_169) ;  /* 0x0000000000041947 */ /* 0x001fea0003800000 */
[----:B------:R-:W-:Y:S01]  /*6b30*/  BPT.TRAP 0x1 ;  /* 0x000000040000795c */ /* 0x000fe20000300000 */
.L_x_169:
[----:B------:R-:W-:Y:S05]  /*6b40*/  @P0 BRA `(.L_x_170) ;  /* 0x0000000000040947 */ /* 0x000fea0003800000 */
[----:B------:R-:W-:Y:S01]  /*6b50*/  BPT.TRAP 0x1 ;  /* 0x000000040000795c */ /* 0x000fe20000300000 */
.L_x_170:
[--C-:B------:R-:W-:Y:S01]  /*6b60*/  IMAD R6, R5, 0x2000, R12.reuse ;  /* 0x0000200005067824 */ /* 0x100fe200078e020c */
[----:B------:R-:W-:Y:S01]  /*6b70*/  R2UR UR9, R11 ;  /* 0x000000000b0972ca */ /* 0x000fe200000e0000 */
[----:B------:R-:W-:Y:S01]  /*6b80*/  IMAD R12, R5, 0x4000, R12 ;  /* 0x00004000050c7824 */ /* 0x000fe200078e020c */
[----:B------:R-:W-:Y:S01]  /*6b90*/  R2UR UR10, R22 ;  /* 0x00000000160a72ca */ /* 0x000fe200000e0000 */
[----:B------:R-:W-:Y:S01]  /*6ba0*/  UIADD3 UR4, UP0, UR24, 0xf0, URZ ;  /* 0x000000f018047890 */ /* 0x000fe2000ff1e03f */
[----:B------:R-:W-:Y:S01]  /*6bb0*/  R2UR UR5, R6 ;  /* 0x00000000060572ca */ /* 0x000fe200000e0000 */
[----:B------:R-:W-:Y:S01]  /*6bc0*/  VIADD R14, R14, 0xffffffff ;  /* 0xffffffff0e0e7836 */ /* 0x000fe20000000000 */
[----:B------:R-:W-:Y:S01]  /*6bd0*/  R2UR UR8, R12 ;  /* 0x000000000c0872ca */ /* 0x000fe200000e0000 */
[----:B------:R-:W-:Y:S01]  /*6be0*/  UIADD3 UR6, UP1, UR24, 0x1f0, URZ ;  /* 0x000001f018067890 */ /* 0x000fe2000ff3e03f */
[----:B------:R-:W-:Y:S01]  /*6bf0*/  R2UR UR11, R13 ;  /* 0x000000000d0b72ca */ /* 0x000fe200000e0000 */
[----:B------:R-:W-:Y:S01]  /*6c00*/  VIADD R5, R5, 0x1 ;  /* 0x0000000105057836 */ /* 0x000fe20000000000 */
[----:B------:R-:W-:Y:S01]  /*6c10*/  R2UR UR12, R19 ;  /* 0x00000000130c72ca */ /* 0x000fe200000e0000 */
[----:B------:R-:W-:Y:S01]  /*6c20*/  UIADD3.X UR7, URZ, UR25, URZ, UP1, !UPT ;  /* 0x000000193f077290 */ /* 0x000fe20008ffe43f */
[----:B------:R-:W-:Y:S01]  /*6c30*/  R2UR UR21, R18 ;  /* 0x00000000121572ca */ /* 0x000fe200000e0000 */
[----:B------:R-:W-:Y:S01]  /*6c40*/  UMOV UR14, 0x0 ;  /* 0x00000000000e7882 */ /* 0x000fe20000000000 */
[----:B------:R-:W-:Y:S01]  /*6c50*/  R2UR UR22, R15 ;  /* 0x000000000f1672ca */ /* 0x000fe200000e0000 */
[----:B------:R-:W-:Y:S01]  /*6c60*/  UMOV UR15, 0x10000000 ;  /* 0x10000000000f7882 */ /* 0x000fe20000000000 */
[----:B------:R-:W-:Y:S01]  /*6c70*/  ISETP.GT.AND P3, PT, R14, 0x1, PT ;  /* 0x000000010e00780c */ /* 0x000fe20003f64270 */
[----:B------:R-:W-:Y:S01]  /*6c80*/  UIADD3 UR13, UR5, 0x180, URZ ;  /* 0x00000180050d7890 */ /* 0x000fe2000fffe03f */
[----:B------:R-:W-:Y:S01]  /*6c90*/  ISETP.NE.AND P1, PT, R5, 0x9, PT ;  /* 0x000000090500780c */ /* 0x000fe20003f25270 */
[----:B------:R-:W-:Y:S01]  /*6ca0*/  UIADD3.X UR5, URZ, UR25, URZ, UP0, !UPT ;  /* 0x000000193f057290 */ /* 0x000fe200087fe43f */
[----:B------:R-:W-:Y:S01]  /*6cb0*/  VIADD R13, R13, 0x40 ;  /* 0x000000400d0d7836 */ /* 0x000fe20000000000 */
[----:B------:R-:W-:Y:S01]  /*6cc0*/  UIADD3 UR16, UR8, 0x12180, URZ ;  /* 0x0001218008107890 */ /* 0x000fe2000fffe03f */
[----:B------:R-:W-:Y:S01]  /*6cd0*/  SEL R7, RZ, 0x1, P1 ;  /* 0x00000001ff077807 */ /* 0x000fe20000800000 */
[----:B------:R-:W-:Y:S01]  /*6ce0*/  UIADD3 UR17, UR8, 0x14180, URZ ;  /* 0x0001418008117890 */ /* 0x000fe2000fffe03f */
[----:B------:R-:W-:-:S02]  /*6cf0*/  SEL R5, R5, RZ, P1 ;  /* 0x000000ff05057207 */ /* 0x000fc40000800000 */
[----:B------:R-:W-:Y:S01]  /*6d00*/  UMOV UR8, UR13 ;  /* 0x0000000d00087c82 */ /* 0x000fe20008000000 */
[----:B------:R-:W-:Y:S01]  /*6d10*/  LOP3.LUT R4, R4, R7, RZ, 0x3c, !PT ;  /* 0x0000000704047212 */ /* 0x000fe200078e3cff */
[----:B------:R0:W-:Y:S02]  /*6d20*/  UTMALDG.3D [UR8], [UR4], desc[UR14] ;  /* 0x00000e08040075b4 */ /* 0x0001e40008011000 */
[----:B0-----:R-:W-:Y:S01]  /*6d30*/  UMOV UR8, UR16 ;  /* 0x0000001000087c82 */ /* 0x001fe20008000000 */
[----:B------:R-:W-:Y:S02]  /*6d40*/  UMOV UR10, UR21 ;  /* 0x00000015000a7c82 */ /* 0x000fe40008000000 */
[----:B------:R0:W-:Y:S02]  /*6d50*/  UTMALDG.3D [UR8], [UR6], desc[UR14] ;  /* 0x00000e08060075b4 */ /* 0x0001e40008011000 */
[----:B0-----:R-:W-:Y:S01]  /*6d60*/  UMOV UR8, UR17 ;  /* 0x0000001100087c82 */ /* 0x001fe20008000000 */
[----:B------:R-:W-:-:S02]  /*6d70*/  UMOV UR10, UR22 ;  /* 0x00000016000a7c82 */ /* 0x000fc40008000000 */
[----:B------:R0:W-:Y:S02]  /*6d80*/  UTMALDG.3D [UR8], [UR6], desc[UR14] ;  /* 0x00000e08060075b4 */ /* 0x0001e40008011000 */
[----:B0-----:R-:W-:Y:S05]  /*6d90*/  @P3 BRA `(.L_x_171) ;  /* 0xfffffffc00343947 */ /* 0x001fea000383ffff */
.L_x_167:
[----:B------:R-:W-:Y:S05]  /*6da0*/  BSYNC B1 ;  /* 0x0000000000017941 */ /* 0x000fea0003800000 */
.L_x_166:
[----:B------:R-:W2:Y:S01]  /*6db0*/  LDL.64 R20, [R1] ;  /* 0x0000000001147983 */ /* 0x000ea20000100a00 */
[----:B------:R-:W-:Y:S01]  /*6dc0*/  LOP3.LUT P4, RZ, R10, 0xff, RZ, 0xc0, !PT ;  /* 0x000000ff0aff7812 */ /* 0x000fe2000788c0ff */
[----:B------:R-:W-:Y:S01]  /*6dd0*/  VIADD R7, R8, UR40 ;  /* 0x0000002808077c36 */ /* 0x000fe20008000000 */
[----:B------:R-:W-:Y:S01]  /*6de0*/  ULDC.64 UR4, c[0x0][0x650] ;  /* 0x0001940000047ab9 */ /* 0x000fe20000000a00 */
[----:B------:R-:W-:Y:S01]  /*6df0*/  IMAD.U32 R8, RZ, RZ, UR40 ;  /* 0x00000028ff087e24 */ /* 0x000fe2000f8e00ff */
[----:B------:R-:W-:Y:S01]  /*6e00*/  UISETP.GE.U32.AND UP0, UPT, UR40, 0x9, UPT ;  /* 0x000000092800788c */ /* 0x000fe2000bf06070 */
[----:B------:R-:W-:Y:S01]  /*6e10*/  BSSY B1, `(.L_x_172) ;  /* 0x000006b000017945 */ /* 0x000fe20003800000 */
[----:B------:R-:W-:Y:S01]  /*6e20*/  ISETP.GT.U32.AND P1, PT, R7, 0x8, PT ;  /* 0x000000080700780c */ /* 0x000fe20003f24070 */
[----:B------:R-:W-:Y:S01]  /*6e30*/  IMAD.MOV.U32 R22, RZ, RZ, -0x1 ;  /* 0xffffffffff167424 */ /* 0x000fe200078e00ff */
[----:B------:R-:W-:Y:S01]  /*6e40*/  PRMT R10, RZ, 0x7610, R10 ;  /* 0x00007610ff0a7816 */ /* 0x000fe2000000000a */
[----:B------:R-:W-:Y:S01]  /*6e50*/  IMAD.MOV.U32 R18, RZ, RZ, -0x1 ;  /* 0xffffffffff127424 */ /* 0x000fe200078e00ff */
[----:B------:R-:W-:Y:S01]  /*6e60*/  ISETP.LT.U32.AND P1, PT, R8, 0x9, P1 ;  /* 0x000000090800780c */ /* 0x000fe20000f21070 */
[----:B------:R-:W-:Y:S01]  /*6e70*/  IMAD.MOV.U32 R19, RZ, RZ, -0x1 ;  /* 0xffffffffff137424 */ /* 0x000fe200078e00ff */
[----:B------:R-:W-:Y:S01]  /*6e80*/  PLOP3.LUT P3, PT, PT, PT, UP0, 0x80, 0x0 ;  /* 0x000000000000781c */ /* 0x000fe20003f6f008 */
[----:B------:R-:W0:Y:S01]  /*6e90*/  @P4 S2R R5, SR_CgaCtaId ;  /* 0x0000000000054919 */ /* 0x000e220000008800 */
[----:B------:R-:W-:-:S04]  /*6ea0*/  @P4 MOV R4, 0x400 ;  /* 0x0000040000044802 */ /* 0x000fc80000000f00 */
[----:B0-----:R-:W-:Y:S01]  /*6eb0*/  @P4 LEA R6, R5, R4, 0x18 ;  /* 0x0000000405064211 */ /* 0x001fe200078ec0ff */
[----:B------:R-:W-:Y:S01]  /*6ec0*/  IMAD.WIDE.U32 R4, R7, 0x38e38e39, RZ ;  /* 0x38e38e3907047825 */ /* 0x000fe200078e00ff */
[----:B------:R-:W-:Y:S02]  /*6ed0*/  SEL R4, RZ, 0x1, !P1 ;  /* 0x00000001ff047807 */ /* 0x000fe40004800000 */
[----:B------:R0:W-:Y:S02]  /*6ee0*/  @P4 SYNCS.ARRIVE.TRANS64.A1T0 RZ, [R6+URZ+0xc8], RZ ;  /* 0x0000c8ff06ff49a7 */ /* 0x0001e4000810003f */
[----:B------:R-:W-:Y:S02]  /*6ef0*/  LOP3.LUT R3, R3, R4, RZ, 0x3c, !PT ;  /* 0x0000000403037212 */ /* 0x000fe400078e3cff */
[----:B------:R-:W-:Y:S02]  /*6f00*/  PRMT R4, RZ, 0x7610, R4 ;  /* 0x00007610ff047816 */ /* 0x000fe40000000004 */
[----:B0-----:R-:W-:-:S04]  /*6f10*/  SHF.R.U32.HI R6, RZ, 0x1, R5 ;  /* 0x00000001ff067819 */ /* 0x001fc80000011605 */
[----:B------:R-:W-:Y:S01]  /*6f20*/  @P3 LOP3.LUT R3, R3, 0x1, R6, 0x78, !PT ;  /* 0x0000000103033812 */ /* 0x000fe200078e7806 */
[----:B------:R-:W-:Y:S01]  /*6f30*/  IMAD R8, R6, -0x9, R7 ;  /* 0xfffffff706087824 */ /* 0x000fe200078e0207 */
[----:B--2---:R-:W-:-:S04]  /*6f40*/  IADD3 R16, P4, R16, R20, RZ ;  /* 0x0000001410107210 */ /* 0x004fc80007f9e0ff */
[----:B------:R-:W-:Y:S01]  /*6f50*/  ISETP.GE.U32.AND P1, PT, R16, UR4, PT ;  /* 0x0000000410007c0c */ /* 0x000fe2000bf26070 */
[----:B------:R-:W-:-:S05]  /*6f60*/  IMAD.X R17, R17, 0x1, R0, P4 ;  /* 0x0000000111117824 */ /* 0x000fca00020e0600 */
[----:B------:R-:W-:-:S13]  /*6f70*/  ISETP.GE.U32.AND.EX P1, PT, R17, UR5, PT, P1 ;  /* 0x0000000511007c0c */ /* 0x000fda000bf26110 */
[----:B------:R-:W-:Y:S05]  /*6f80*/  @P1 BRA `(.L_x_173) ;  /* 0x00000004004c1947 */ /* 0x000fea0003800000 */
[----:B------:R-:W0:Y:S01]  /*6f90*/  S2R R12, SR_CTAID.X ;  /* 0x00000000000c7919 */ /* 0x000e220000002500 */
[----:B------:R-:W-:Y:S01]  /*6fa0*/  ULDC.64 UR4, c[0x0][0x628] ;  /* 0x00018a0000047ab9 */ /* 0x000fe20000000a00 */
[----:B------:R-:W1:Y:S01]  /*6fb0*/  LDC R13, c[0x0][0x144] ;  /* 0x00005100ff0d7b82 */ /* 0x000e620000000800 */
[----:B------:R-:W-:Y:S01]  /*6fc0*/  ISETP.NE.U32.AND P1, PT, RZ, UR4, PT ;  /* 0x00000004ff007c0c */ /* 0x000fe2000bf25070 */
[----:B------:R-:W2:Y:S01]  /*6fd0*/  S2R R11, SR_CTAID.Y ;  /* 0x00000000000b7919 */ /* 0x000ea20000002600 */
[----:B------:R-:W-:Y:S01]  /*6fe0*/  ULDC UR6, c[0x0][0x150] ;  /* 0x0000540000067ab9 */ /* 0x000fe20000000800 */
[----:B------:R-:W-:Y:S01]  /*6ff0*/  ULDC UR7, c[0x0][0x630] ;  /* 0x00018c0000077ab9 */ /* 0x000fe20000000800 */
[----:B------:R-:W-:Y:S01]  /*7000*/  ISETP.NE.AND.EX P1, PT, RZ, UR5, PT, P1 ;  /* 0x00000005ff007c0c */ /* 0x000fe2000bf25310 */
[----:B------:R-:W-:Y:S01]  /*7010*/  IMAD.MOV.U32 R4, RZ, RZ, R16 ;  /* 0x000000ffff047224 */ /* 0x000fe200078e0010 */
[----:B0-----:R-:W-:-:S05]  /*7020*/  I2FP.F32.U32 R5, R12 ;  /* 0x0000000c00057245 */ /* 0x001fca0000201000 */
[----:B------:R-:W-:Y:S01]  /*7030*/  FMUL R14, R5, UR6 ;  /* 0x00000006050e7c20 */ /* 0x000fe20008400000 */
[----:B------:R-:W-:-:S05]  /*7040*/  IMAD.MOV.U32 R5, RZ, RZ, R17 ;  /* 0x000000ffff057224 */ /* 0x000fca00078e0011 */
[----:B--2---:R-:W-:Y:S05]  /*7050*/  @!P1 BRA `(.L_x_174) ;  /* 0x0000000000289947 */ /* 0x004fea0003800000 */
[----:B------:R-:W-:Y:S02]  /*7060*/  ULDC UR6, c[0x0][0x634] ;  /* 0x00018d0000067ab9 */ /* 0x000fe40000000800 */
[----:B------:R-:W-:-:S05]  /*7070*/  IADD3 R5, P1, R16, UR6, RZ ;  /* 0x0000000610057c10 */ /* 0x000fca000ff3e0ff */
[----:B------:R-:W-:-:S04]  /*7080*/  IMAD.X R15, RZ, RZ, R17, P1 ;  /* 0x000000ffff0f7224 */ /* 0x000fc800008e0611 */
[----:B------:R-:W-:-:S04]  /*7090*/  IMAD.WIDE.U32 R6, R15, UR4, RZ ;  /* 0x000000040f067c25 */ /* 0x000fc8000f8e00ff */
[----:B------:R-:W-:-:S04]  /*70a0*/  IMAD.WIDE.U32 R6, P1, R5, UR5, R6 ;  /* 0x0000000505067c25 */ /* 0x000fc8000f820006 */
[----:B------:R-:W-:-:S04]  /*70b0*/  IMAD.WIDE.U32 R4, R5, UR4, RZ ;  /* 0x0000000405047c25 */ /* 0x000fc8000f8e00ff */
[----:B------:R-:W-:Y:S01]  /*70c0*/  IMAD.MOV.U32 R4, RZ, RZ, R7 ;  /* 0x000000ffff047224 */ /* 0x000fe200078e0007 */
[----:B------:R-:W-:Y:S01]  /*70d0*/  IADD3 RZ, P3, R5, R6, RZ ;  /* 0x0000000605ff7210 */ /* 0x000fe20007f7e0ff */
[----:B------:R-:W-:-:S04]  /*70e0*/  IMAD.X R5, RZ, RZ, RZ, P1 ;  /* 0x000000ffff057224 */ /* 0x000fc800008e06ff */
[----:B------:R-:W-:-:S08]  /*70f0*/  IMAD.WIDE.U32.X R4, R15, UR5, R4, P3 ;  /* 0x000000050f047c25 */ /* 0x000fd000098e0404 */
.L_x_174:
[--C-:B------:R-:W-:Y:S01]  /*7100*/  SHF.R.U64 R19, R4, UR7, R5.reuse ;  /* 0x0000000704137c19 */ /* 0x100fe20008001205 */
[----:B------:R-:W0:Y:S01]  /*7110*/  F2I.U32.TRUNC.NTZ R14, R14 ;  /* 0x0000000e000e7305 */ /* 0x000e22000020f000 */
[----:B------:R-:W-:Y:S01]  /*7120*/  SHF.R.U32.HI R4, RZ, UR7, R5 ;  /* 0x00000007ff047c19 */ /* 0x000fe20008011605 */
[----:B------:R-:W-:Y:S01]  /*7130*/  ULDC.64 UR4, c[0x0][0x620] ;  /* 0x0001880000047ab9 */ /* 0x000fe20000000a00 */
[----:B------:R-:W-:Y:S01]  /*7140*/  IADD3 R7, P1, RZ, -R19, RZ ;  /* 0x80000013ff077210 */ /* 0x000fe20007f3e0ff */
[----:B------:R-:W-:Y:S01]  /*7150*/  ULDC.64 UR6, c[0x0][0x640] ;  /* 0x0001900000067ab9 */ /* 0x000fe20000000a00 */
[----:B------:R-:W2:Y:S03]  /*7160*/  LDC R18, c[0x0][0x148] ;  /* 0x00005200ff127b82 */ /* 0x000ea60000000800 */
[----:B------:R-:W-:Y:S01]  /*7170*/  IMAD.X R4, RZ, RZ, ~R4, P1 ;  /* 0x000000ffff047224 */ /* 0x000fe200008e0e04 */
[----:B------:R-:W-:-:S03]  /*7180*/  ISETP.NE.U32.AND P1, PT, RZ, UR6, PT ;  /* 0x00000006ff007c0c */ /* 0x000fc6000bf25070 */
[----:B------:R-:W-:Y:S01]  /*7190*/  IMAD R6, R4, UR4, RZ ;  /* 0x0000000404067c24 */ /* 0x000fe2000f8e02ff */
[----:B------:R-:W-:Y:S01]  /*71a0*/  ISETP.NE.AND.EX P1, PT, RZ, UR7, PT, P1 ;  /* 0x00000007ff007c0c */ /* 0x000fe2000bf25310 */
[----:B------:R-:W-:Y:S01]  /*71b0*/  IMAD.WIDE.U32 R4, R7, UR4, R16 ;  /* 0x0000000407047c25 */ /* 0x000fe2000f8e0010 */
[----:B------:R-:W-:-:S03]  /*71c0*/  ULDC UR4, c[0x0][0x618] ;  /* 0x0001860000047ab9 */ /* 0x000fc60000000800 */
[----:B------:R-:W-:Y:S01]  /*71d0*/  IMAD R7, R7, UR5, R6 ;  /* 0x0000000507077c24 */ /* 0x000fe2000f8e0206 */
[----:B------:R-:W-:Y:S01]  /*71e0*/  ULDC UR5, c[0x0][0x154] ;  /* 0x0000550000057ab9 */ /* 0x000fe20000000800 */
[----:B0-----:R-:W-:Y:S02]  /*71f0*/  IMAD.MOV R6, RZ, RZ, -R14 ;  /* 0x000000ffff067224 */ /* 0x001fe400078e0a0e */
[----:B------:R-:W-:Y:S02]  /*7200*/  IMAD.IADD R5, R5, 0x1, R7 ;  /* 0x0000000105057824 */ /* 0x000fe400078e0207 */
[----:B-1----:R-:W-:Y:S01]  /*7210*/  IMAD R12, R13, R6, R12 ;  /* 0x000000060d0c7224 */ /* 0x002fe200078e020c */
[----:B------:R-:W-:Y:S02]  /*7220*/  I2FP.F32.U32 R6, R11 ;  /* 0x0000000b00067245 */ /* 0x000fe40000201000 */
[--C-:B------:R-:W-:Y:S02]  /*7230*/  SHF.R.U64 R13, R4, UR4, R5.reuse ;  /* 0x00000004040d7c19 */ /* 0x100fe40008001205 */
[----:B------:R-:W-:Y:S01]  /*7240*/  SHF.R.U32.HI R4, RZ, UR4, R5 ;  /* 0x00000004ff047c19 */ /* 0x000fe20008011605 */
[----:B------:R-:W-:Y:S01]  /*7250*/  FMUL R6, R6, UR5 ;  /* 0x0000000506067c20 */ /* 0x000fe20008400000 */
[----:B------:R-:W-:-:S02]  /*7260*/  ULDC UR4, c[0x0][0x608] ;  /* 0x0001820000047ab9 */ /* 0x000fc40000000800 */
[--C-:B------:R-:W-:Y:S01]  /*7270*/  SHF.R.U64 R15, R13, UR4, R4.reuse ;  /* 0x000000040d0f7c19 */ /* 0x100fe20008001204 */
[----:B------:R0:W1:Y:S01]  /*7280*/  F2I.U32.TRUNC.NTZ R20, R6 ;  /* 0x0000000600147305 */ /* 0x000062000020f000 */
[----:B------:R-:W-:Y:S01]  /*7290*/  SHF.R.U32.HI R4, RZ, UR4, R4 ;  /* 0x00000004ff047c19 */ /* 0x000fe20008011604 */
[----:B------:R-:W-:-:S03]  /*72a0*/  ULDC UR4, c[0x0][0x658] ;  /* 0x0001960000047ab9 */ /* 0x000fc60000000800 */
[--C-:B------:R-:W-:Y:S02]  /*72b0*/  SHF.R.U64 R14, R15, UR4, R4.reuse ;  /* 0x000000040f0e7c19 */ /* 0x100fe40008001204 */
[----:B------:R-:W-:-:S03]  /*72c0*/  SHF.R.U32.HI R21, RZ, UR4, R4 ;  /* 0x00000004ff157c19 */ /* 0x000fc60008011604 */
[----:B------:R-:W-:Y:S02]  /*72d0*/  IMAD.MOV.U32 R4, RZ, RZ, R14 ;  /* 0x000000ffff047224 */ /* 0x000fe400078e000e */
[----:B------:R-:W-:Y:S01]  /*72e0*/  IMAD.MOV.U32 R5, RZ, RZ, R21 ;  /* 0x000000ffff057224 */ /* 0x000fe200078e0015 */
[----:B0-----:R-:W-:Y:S06]  /*72f0*/  @!P1 BRA `(.L_x_175) ;  /* 0x0000000000289947 */ /* 0x001fec0003800000 */
        /* <DEDUP_REMOVED lines=10> */
.L_x_175:
[----:B------:R-:W-:Y:S01]  /*73a0*/  ISETP.NE.AND P1, PT, R2, 0x1, PT ;  /* 0x000000010200780c */ /* 0x000fe20003f25270 */
[----:B------:R-:W-:Y:S01]  /*73b0*/  ULDC UR4, c[0x0][0x648] ;  /* 0x0001920000047ab9 */ /* 0x000fe20000000800 */
[----:B------:R-:W-:Y:S01]  /*73c0*/  LOP3.LUT R15, R15, UR19, RZ, 0xc0, !PT ;  /* 0x000000130f0f7c12 */ /* 0x000fe2000f8ec0ff */
[----:B-1----:R-:W-:Y:S01]  /*73d0*/  IMAD.MOV R20, RZ, RZ, -R20 ;  /* 0x000000ffff147224 */ /* 0x002fe200078e0a14 */
[----:B------:R-:W-:Y:S01]  /*73e0*/  SHF.R.U64 R4, R4, UR4, R5 ;  /* 0x0000000404047c19 */ /* 0x000fe20008001205 */
[----:B------:R-:W-:Y:S01]  /*73f0*/  ULDC UR4, c[0x0][0x638] ;  /* 0x00018e0000047ab9 */ /* 0x000fe20000000800 */
[----:B------:R-:W-:Y:S01]  /*7400*/  LOP3.LUT R13, R13, UR18, RZ, 0xc0, !PT ;  /* 0x000000120d0d7c12 */ /* 0x000fe2000f8ec0ff */
[----:B------:R-:W-:Y:S02]  /*7410*/  ULDC UR5, c[0x0][0x610] ;  /* 0x0001840000057ab9 */ /* 0x000fe40000000800 */
[----:B------:R-:W-:Y:S02]  /*7420*/  IMAD.MOV R5, RZ, RZ, -R4 ;  /* 0x000000ffff057224 */ /* 0x000fe400078e0a04 */
[----:B------:R-:W-:-:S02]  /*7430*/  IMAD R15, R4, UR20, R15 ;  /* 0x00000014040f7c24 */ /* 0x000fc4000f8e020f */
[----:B--2---:R-:W-:Y:S02]  /*7440*/  @P1 IMAD R12, R18, R20, R11 ;  /* 0x00000014120c1224 */ /* 0x004fe400078e020b */
[----:B------:R-:W-:Y:S01]  /*7450*/  IMAD R14, R5, UR4, R14 ;  /* 0x00000004050e7c24 */ /* 0x000fe2000f8e020e */
[----:B------:R-:W-:Y:S01]  /*7460*/  ULDC UR4, c[0x0][0x600] ;  /* 0x0001800000047ab9 */ /* 0x000fe20000000800 */
[----:B------:R-:W-:Y:S02]  /*7470*/  IMAD R12, R15, UR5, R12 ;  /* 0x000000050f0c7c24 */ /* 0x000fe4000f8e020c */
[----:B------:R-:W-:Y:S02]  /*7480*/  IMAD R5, R14, UR4, R13 ;  /* 0x000000040e057c24 */ /* 0x000fe4000f8e020d */
[----:B------:R-:W-:-:S03]  /*7490*/  IMAD.MOV.U32 R4, RZ, RZ, 0x1 ;  /* 0x00000001ff047424 */ /* 0x000fc600078e00ff */
[----:B------:R-:W-:Y:S02]  /*74a0*/  SEL R18, R5, R12, !P1 ;  /* 0x0000000c05127207 */ /* 0x000fe40004800000 */
[----:B------:R-:W-:-:S07]  /*74b0*/  SEL R22, R12, R5, !P1 ;  /* 0x000000050c167207 */ /* 0x000fce0004800000 */
.L_x_173:
[----:B------:R-:W-:Y:S05]  /*74c0*/  BSYNC B1 ;  /* 0x0000000000017941 */ /* 0x000fea0003800000 */
.L_x_172:
[----:B------:R-:W-:-:S13]  /*74d0*/  LOP3.LUT P1, RZ, R4, 0xff, RZ, 0xc0, !PT ;  /* 0x000000ff04ff7812 */ /* 0x000fda000782c0ff */
[----:B------:R-:W-:Y:S05]  /*74e0*/  @P1 BRA `(.L_x_176) ;  /* 0xfffffff400241947 */ /* 0x000fea000383ffff */
[----:B------:R-:W-:Y:S05]  /*74f0*/  BSYNC B0 ;  /* 0x0000000000007941 */ /* 0x000fea0003800000 */
.L_x_164:
[----:B------:R-:W-:-:S03]  /*7500*/  UMOV UR4, 0xffffffff ;  /* 0xffffffff00047882 */ /* 0x000fc60000000000 */
[----:B------:R-:W-:Y:S05]  /*7510*/  BRA.DIV UR4, `(.L_x_177) ;  /* 0x0000000604fc7947 */ /* 0x000fea000b800000 */
[----:B------:R-:W-:-:S13]  /*7520*/  ELECT P6, URZ, PT ;  /* 0x00000000003f782f */ /* 0x000fda00038c0000 */
.L_x_198:
[----:B------:R-:W-:Y:S04]  /*7530*/  BSSY B0, `(.L_x_178) ;  /* 0x0000058000007945 */ /* 0x000fe80003800000 */
[----:B------:R-:W-:Y:S05]  /*7540*/  @!P6 BRA `(.L_x_179) ;  /* 0x000000040058e947 */ /* 0x000fea0003800000 */
[----:B------:R-:W-:-:S04]  /*7550*/  LOP3.LUT R23, R23, 0x2, RZ, 0xfc, !PT ;  /* 0x0000000217177812 */ /* 0x000fc800078efcff */
[----:B------:R-:W-:-:S13]  /*7560*/  ISETP.NE.AND P0, PT, R23, 0x3, PT ;  /* 0x000000031700780c */ /* 0x000fda0003f05270 */
[----:B------:R-:W-:Y:S05]  /*7570*/  @!P0 BRA `(.L_x_180) ;  /* 0x0000000000048947 */ /* 0x000fea0003800000 */
[----:B------:R-:W-:Y:S01]  /*7580*/  BPT.TRAP 0x1 ;  /* 0x000000040000795c */ /* 0x000fe20000300000 */
.L_x_180:
[----:B------:R-:W0:Y:S01]  /*7590*/  S2R R5, SR_CgaCtaId ;  /* 0x0000000000057919 */ /* 0x000e220000008800 */
[----:B------:R-:W-:Y:S02]  /*75a0*/  MOV R0, 0x400 ;  /* 0x0000040000007802 */ /* 0x000fe40000000f00 */
[----:B------:R-:W-:Y:S02]  /*75b0*/  SHF.L.U32 R2, R3, 0x1f, RZ ;  /* 0x0000001f03027819 */ /* 0x000fe400000006ff */
[----:B0-----:R-:W-:-:S05]  /*75c0*/  LEA R5, R5, R0, 0x18 ;  /* 0x0000000005057211 */ /* 0x001fca00078ec0ff */
[----:B------:R-:W-:-:S04]  /*75d0*/  VIADD R5, R5, 0x48 ;  /* 0x0000004805057836 */ /* 0x000fc80000000000 */
[C---:B------:R-:W-:Y:S02]  /*75e0*/  IMAD R7, R8.reuse, 0x8, R5 ;  /* 0x0000000808077824 */ /* 0x040fe400078e0205 */
[----:B------:R-:W-:Y:S02]  /*75f0*/  VIADD R8, R8, 0x1 ;  /* 0x0000000108087836 */ /* 0x000fe40000000000 */
[----:B------:R-:W0:Y:S03]  /*7600*/  SYNCS.PHASECHK.TRANS64.TRYWAIT P0, [R7+URZ], R2 ;  /* 0x00000002070075a7 */ /* 0x000e26000800017f */
[----:B------:R-:W-:-:S04]  /*7610*/  ISETP.NE.AND P1, PT, R8, 0x9, PT ;  /* 0x000000090800780c */ /* 0x000fc80003f25270 */
[----:B------:R-:W-:Y:S02]  /*7620*/  SEL R0, RZ, 0x1, P1 ;  /* 0x00000001ff007807 */ /* 0x000fe40000800000 */
[----:B------:R-:W-:Y:S02]  /*7630*/  SEL R8, R8, RZ, P1 ;  /* 0x000000ff08087207 */ /* 0x000fe40000800000 */
[----:B------:R-:W-:-:S03]  /*7640*/  LOP3.LUT R9, R3, R0, RZ, 0x3c, !PT ;  /* 0x0000000003097212 */ /* 0x000fc600078e3cff */
[----:B------:R-:W-:Y:S01]  /*7650*/  IMAD R6, R8, 0x8, R5 ;  /* 0x0000000808067824 */ /* 0x000fe200078e0205 */
[----:B------:R-:W-:Y:S01]  /*7660*/  SHF.L.U32 R3, R9, 0x1f, RZ ;  /* 0x0000001f09037819 */ /* 0x000fe200000006ff */
[----:B0-----:R-:W-:Y:S06]  /*7670*/  @!P0 BRA `(.L_x_181) ;  /* 0x0000000400c48947 */ /* 0x001fec0003800000 */
.L_x_199:
[----:B------:R-:W1:Y:S01]  /*7680*/  SYNCS.PHASECHK.TRANS64.TRYWAIT P0, [R6+URZ], R3 ;  /* 0x00000003060075a7 */ /* 0x000e62000800017f */
[----:B------:R-:W-:-:S05]  /*7690*/  VIADD R0, R8, 0x1 ;  /* 0x0000000108007836 */ /* 0x000fca0000000000 */
[----:B------:R-:W-:-:S04]  /*76a0*/  ISETP.NE.AND P1, PT, R0, 0x9, PT ;  /* 0x000000090000780c */ /* 0x000fc80003f25270 */
[----:B0-----:R-:W-:Y:S02]  /*76b0*/  SEL R2, RZ, 0x1, P1 ;  /* 0x00000001ff027807 */ /* 0x001fe40000800000 */
[----:B------:R-:W-:Y:S02]  /*76c0*/  SEL R0, R0, RZ, P1 ;  /* 0x000000ff00007207 */ /* 0x000fe40000800000 */
[----:B------:R-:W-:-:S03]  /*76d0*/  LOP3.LUT R9, R9, R2, RZ, 0x3c, !PT ;  /* 0x0000000209097212 */ /* 0x000fc600078e3cff */
[----:B------:R-:W-:Y:S01]  /*76e0*/  IMAD R7, R0, 0x8, R5 ;  /* 0x0000000800077824 */ /* 0x000fe200078e0205 */
[----:B------:R-:W-:Y:S01]  /*76f0*/  SHF.L.U32 R4, R9, 0x1f, RZ ;  /* 0x0000001f09047819 */ /* 0x000fe200000006ff */
[----:B-1----:R-:W-:Y:S06]  /*7700*/  @!P0 BRA `(.L_x_182) ;  /* 0x0000000400b48947 */ /* 0x002fec0003800000 */
.L_x_200:
[----:B------:R-:W1:Y:S01]  /*7710*/  SYNCS.PHASECHK.TRANS64.TRYWAIT P0, [R7+URZ], R4 ;  /* 0x00000004070075a7 */ /* 0x000e62000800017f */
[----:B------:R-:W-:-:S05]  /*7720*/  VIADD R0, R0, 0x1 ;  /* 0x0000000100007836 */ /* 0x000fca0000000000 */
[----:B------:R-:W-:-:S04]  /*7730*/  ISETP.NE.AND P1, PT, R0, 0x9, PT ;  /* 0x000000090000780c */ /* 0x000fc80003f25270 */
[----:B------:R-:W-:Y:S02]  /*7740*/  SEL R2, RZ, 0x1, P1 ;  /* 0x00000001ff027807 */ /* 0x000fe40000800000 */
[----:B------:R-:W-:Y:S02]  /*7750*/  SEL R0, R0, RZ, P1 ;  /* 0x000000ff00007207 */ /* 0x000fe40000800000 */
[----:B------:R-:W-:-:S03]  /*7760*/  LOP3.LUT R9, R9, R2, RZ, 0x3c, !PT ;  /* 0x0000000209097212 */ /* 0x000fc600078e3cff */
[----:B0-----:R-:W-:Y:S01]  /*7770*/  IMAD R6, R0, 0x8, R5 ;  /* 0x0000000800067824 */ /* 0x001fe200078e0205 */
[----:B------:R-:W-:Y:S01]  /*7780*/  SHF.L.U32 R3, R9, 0x1f, RZ ;  /* 0x0000001f09037819 */ /* 0x000fe200000006ff */
[----:B-1----:R-:W-:Y:S06]  /*7790*/  @!P0 BRA `(.L_x_183) ;  /* 0x0000000400a48947 */ /* 0x002fec0003800000 */
.L_x_201:
        /* <DEDUP_REMOVED lines=9> */
.L_x_202:
        /* <DEDUP_REMOVED lines=9> */
.L_x_203:
        /* <DEDUP_REMOVED lines=9> */
.L_x_204:
        /* <DEDUP_REMOVED lines=9> */
.L_x_205:
[----:B------:R-:W1:Y:S01]  /*79e0*/  SYNCS.PHASECHK.TRANS64.TRYWAIT P0, [R6+URZ], R3 ;  /* 0x00000003060075a7 */ /* 0x000e62000800017f */
[----:B------:R-:W-:-:S05]  /*79f0*/  VIADD R0, R0, 0x1 ;  /* 0x0000000100007836 */ /* 0x000fca0000000000 */
[----:B------:R-:W-:-:S04]  /*7a00*/  ISETP.NE.AND P1, PT, R0, 0x9, PT ;  /* 0x000000090000780c */ /* 0x000fc80003f25270 */
[----:B------:R-:W-:Y:S02]  /*7a10*/  SEL R2, RZ, 0x1, P1 ;  /* 0x00000001ff027807 */ /* 0x000fe40000800000 */
[----:B------:R-:W-:Y:S02]  /*7a20*/  SEL R0, R0, RZ, P1 ;  /* 0x000000ff00007207 */ /* 0x000fe40000800000 */
[----:B------:R-:W-:Y:S01]  /*7a30*/  LOP3.LUT R2, R9, R2, RZ, 0x3c, !PT ;  /* 0x0000000209027212 */ /* 0x000fe200078e3cff */
[----:B-1----:R-:W-:Y:S06]  /*7a40*/  @!P0 BRA `(.L_x_188) ;  /* 0x00000004005c8947 */ /* 0x002fec0003800000 */
.L_x_206:
[----:B------:R-:W-:Y:S01]  /*7a50*/  IMAD R5, R0, 0x8, R5 ;  /* 0x0000000800057824 */ /* 0x000fe200078e0205 */
[----:B------:R-:W-:-:S07]  /*7a60*/  SHF.L.U32 R0, R2, 0x1f, RZ ;  /* 0x0000001f02007819 */ /* 0x000fce00000006ff */
.L_x_189:
[----:B--2---:R2:W3:Y:S02]  /*7a70*/  SYNCS.PHASECHK.TRANS64.TRYWAIT P0, [R5+URZ], R0 ;  /* 0x00000000050075a7 */ /* 0x0044e4000800017f */
[----:B---3--:R-:W-:Y:S05]  /*7a80*/  @!P0 NANOSLEEP.SYNCS 0x989680 ;  /* 0x009896800000895d */ /* 0x008fea0003900000 */
[----:B------:R-:W3:Y:S02]  /*7a90*/  @!P0 SYNCS.PHASECHK.TRANS64 P0, [R5+URZ], R0 ;  /* 0x00000000050085a7 */ /* 0x000ee4000800007f */
[----:B---3--:R-:W-:Y:S05]  /*7aa0*/  @!P0 BRA `(.L_x_189) ;  /* 0xfffffffc00f08947 */ /* 0x008fea000383ffff */
.L_x_179:
[----:B------:R-:W-:Y:S05]  /*7ab0*/  BSYNC B0 ;  /* 0x0000000000007941 */ /* 0x000fea0003800000 */
.L_x_178:
[----:B------:R-:W-:Y:S05]  /*7ac0*/  EXIT ;  /* 0x000000000000794d */ /* 0x000fea0003800000 */
.L_x_16:
[----:B0-----:R-:W-:-:S04]  /*7ad0*/  IMAD.U32 R3, RZ, RZ, UR43 ;  /* 0x0000002bff037e24 */ /* 0x001fc8000f8e00ff */
[----:B------:R0:W1:Y:S03]  /*7ae0*/  SYNCS.PHASECHK.TRANS64.TRYWAIT P0, [R3+URZ+-0x8], R0 ;  /* 0xfffff800030075a7 */ /* 0x000066000800017f */
[----:B-1----:R-:W-:Y:S05]  /*7af0*/  @!P0 NANOSLEEP.SYNCS 0x989680 ;  /* 0x009896800000895d */ /* 0x002fea0003900000 */
[----:B------:R-:W1:Y:S02]  /*7b00*/  @!P0 SYNCS.PHASECHK.TRANS64 P0, [R3+URZ+-0x8], R0 ;  /* 0xfffff800030085a7 */ /* 0x000e64000800007f */
[----:B-1----:R-:W-:Y:S05]  /*7b10*/  @!P0 BRA `(.L_x_16) ;  /* 0xfffffffc00ec8947 */ /* 0x002fea000383ffff */
[----:B------:R-:W-:Y:S05]  /*7b20*/  BRA `(.L_x_190) ;  /* 0xffffff9800bc7947 */ /* 0x000fea000383ffff */
.L_x_21:
[----:B-1----:R1:W2:Y:S02]  /*7b30*/  SYNCS.PHASECHK.TRANS64.TRYWAIT P1, [R3+URZ], R0 ;  /* 0x00000000030075a7 */ /* 0x0022a4000802017f */
[----:B--2---:R-:W-:Y:S05]  /*7b40*/  @!P1 NANOSLEEP.SYNCS 0x989680 ;  /* 0x009896800000995d */ /* 0x004fea0003900000 */
[----:B------:R-:W2:Y:S02]  /*7b50*/  @!P1 SYNCS.PHASECHK.TRANS64 P1, [R3+URZ], R0 ;  /* 0x00000000030095a7 */ /* 0x000ea4000802007f */
[----:B--2---:R-:W-:Y:S05]  /*7b60*/  @!P1 BRA `(.L_x_21) ;  /* 0xfffffffc00f09947 */ /* 0x004fea000383ffff */
[----:B------:R-:W-:Y:S05]  /*7b70*/  BRA `(.L_x_20) ;  /* 0xffffff9c00307947 */ /* 0x000fea000383ffff */
.L_x_26:
[----:B-1----:R-:W-:-:S04]  /*7b80*/  IMAD.U32 R4, RZ, RZ, UR4 ;  /* 0x00000004ff047e24 */ /* 0x002fc8000f8e00ff */
[----:B------:R1:W2:Y:S03]  /*7b90*/  SYNCS.PHASECHK.TRANS64.TRYWAIT P1, [R4+URZ], R3 ;  /* 0x00000003040075a7 */ /* 0x0002a6000802017f */
[----:B--2---:R-:W-:Y:S05]  /*7ba0*/  @!P1 NANOSLEEP.SYNCS 0x989680 ;  /* 0x009896800000995d */ /* 0x004fea0003900000 */
[----:B------:R-:W2:Y:S02]  /*7bb0*/  @!P1 SYNCS.PHASECHK.TRANS64 P1, [R4+URZ], R3 ;  /* 0x00000003040095a7 */ /* 0x000ea4000802007f */
[----:B--2---:R-:W-:Y:S05]  /*7bc0*/  @!P1 BRA `(.L_x_26) ;  /* 0xfffffffc00ec9947 */ /* 0x004fea000383ffff */
[----:B------:R-:W-:Y:S05]  /*7bd0*/  BRA `(.L_x_25) ;  /* 0xffffff9c00fc7947 */ /* 0x000fea000383ffff */
.L_x_32:
[----:B0-----:R-:W-:-:S04]  /*7be0*/  IMAD.U32 R3, RZ, RZ, UR43 ;  /* 0x0000002bff037e24 */ /* 0x001fc8000f8e00ff */
[----:B------:R0:W1:Y:S03]  /*7bf0*/  SYNCS.PHASECHK.TRANS64.TRYWAIT P0, [R3+URZ+0x8], R0 ;  /* 0x00000800030075a7 */ /* 0x000066000800017f */
[----:B-1----:R-:W-:Y:S05]  /*7c00*/  @!P0 NANOSLEEP.SYNCS 0x989680 ;  /* 0x009896800000895d */ /* 0x002fea0003900000 */
[----:B------:R-:W1:Y:S02]  /*7c10*/  @!P0 SYNCS.PHASECHK.TRANS64 P0, [R3+URZ+0x8], R0 ;  /* 0x00000800030085a7 */ /* 0x000e64000800007f */
[----:B-1----:R-:W-:Y:S05]  /*7c20*/  @!P0 BRA `(.L_x_32) ;  /* 0xfffffffc00ec8947 */ /* 0x002fea000383ffff */
[----:B------:R-:W-:Y:S05]  /*7c30*/  BRA `(.L_x_191) ;  /* 0xffffffa400287947 */ /* 0x000fea000383ffff */
.L_x_165:
[----:B------:R-:W-:Y:S01]  /*7c40*/  BSSY B1, `(.L_x_192) ;  /* 0x0000006000017945 */ /* 0x000fe20003800000 */
[----:B------:R-:W-:-:S07]  /*7c50*/  IMAD.MOV.U32 R15, RZ, RZ, -0x1 ;  /* 0xffffffffff0f7424 */ /* 0x000fce00078e00ff */
[----:B-----5:R-:W-:Y:S05]  /*7c60*/  WARPSYNC.COLLECTIVE R15, `(.L_x_193) ;  /* 0x000000000f0c7348 */ /* 0x020fea0003c00000 */
[----:B------:R-:W-:Y:S02]  /*7c70*/  ELECT P6, UR62, PT ;  /* 0x00000000003e782f */ /* 0x000fe400038c0000 */
[----:B------:R-:W-:Y:S01]  /*7c80*/  MOV R14, UR62 ;  /* 0x0000003e000e7c02 */ /* 0x000fe20008000f00 */
[----:B-----5:R-:W-:Y:S10]  /*7c90*/  ENDCOLLECTIVE ;  /* 0x000000000000791b */ /* 0x020ff40003800000 */
.L_x_193:
[----:B------:R-:W-:Y:S05]  /*7ca0*/  BSYNC B1 ;  /* 0x0000000000017941 */ /* 0x000fea0003800000 */
.L_x_192:
[----:B------:R-:W-:Y:S05]  /*7cb0*/  BRA `(.L_x_194) ;  /* 0xffffffec003c7947 */ /* 0x000fea000383ffff */
.L_x_168:
[----:B-1----:R1:W2:Y:S02]  /*7cc0*/  SYNCS.PHASECHK.TRANS64.TRYWAIT P1, [R11+URZ+0x48], R6 ;  /* 0x000048060b0075a7 */ /* 0x0022a4000802017f */
[----:B--2---:R-:W-:Y:S05]  /*7cd0*/  @!P1 NANOSLEEP.SYNCS 0x989680 ;  /* 0x009896800000995d */ /* 0x004fea0003900000 */
[----:B------:R-:W2:Y:S02]  /*7ce0*/  @!P1 SYNCS.PHASECHK.TRANS64 P1, [R11+URZ+0x48], R6 ;  /* 0x000048060b0095a7 */ /* 0x000ea4000802007f */
[----:B--2---:R-:W-:Y:S05]  /*7cf0*/  @!P1 BRA `(.L_x_168) ;  /* 0xfffffffc00f09947 */ /* 0x004fea000383ffff */
[----:B------:R-:W-:Y:S05]  /*7d00*/  BRA `(.L_x_195) ;  /* 0xffffffec00787947 */ /* 0x000fea000383ffff */
.L_x_177:
[----:B------:R-:W-:Y:S01]  /*7d10*/  BSSY B0, `(.L_x_196) ;  /* 0x0000006000007945 */ /* 0x000fe20003800000 */
[----:B------:R-:W-:-:S07]  /*7d20*/  IMAD.MOV.U32 R15, RZ, RZ, -0x1 ;  /* 0xffffffffff0f7424 */ /* 0x000fce00078e00ff */
[----:B-----5:R-:W-:Y:S05]  /*7d30*/  WARPSYNC.COLLECTIVE R15, `(.L_x_197) ;  /* 0x000000000f0c7348 */ /* 0x020fea0003c00000 */
[----:B------:R-:W-:Y:S02]  /*7d40*/  ELECT P6, UR62, PT ;  /* 0x00000000003e782f */ /* 0x000fe400038c0000 */
[----:B------:R-:W-:Y:S01]  /*7d50*/  MOV R14, UR62 ;  /* 0x0000003e000e7c02 */ /* 0x000fe20008000f00 */
[----:B-----5:R-:W-:Y:S10]  /*7d60*/  ENDCOLLECTIVE ;  /* 0x000000000000791b */ /* 0x020ff40003800000 */
.L_x_197:
[----:B------:R-:W-:Y:S05]  /*7d70*/  BSYNC B0 ;  /* 0x0000000000007941 */ /* 0x000fea0003800000 */
.L_x_196:
[----:B------:R-:W-:Y:S05]  /*7d80*/  BRA `(.L_x_198) ;  /* 0xfffffff400e87947 */ /* 0x000fea000383ffff */
.L_x_181:
[----:B0-----:R0:W1:Y:S02]  /*7d90*/  SYNCS.PHASECHK.TRANS64.TRYWAIT P0, [R7+URZ], R2 ;  /* 0x00000002070075a7 */ /* 0x001064000800017f */
[----:B-1----:R-:W-:Y:S05]  /*7da0*/  @!P0 NANOSLEEP.SYNCS 0x989680 ;  /* 0x009896800000895d */ /* 0x002fea0003900000 */
[----:B------:R-:W1:Y:S02]  /*7db0*/  @!P0 SYNCS.PHASECHK.TRANS64 P0, [R7+URZ], R2 ;  /* 0x00000002070085a7 */ /* 0x000e64000800007f */
[----:B-1----:R-:W-:Y:S05]  /*7dc0*/  @!P0 BRA `(.L_x_181) ;  /* 0xfffffffc00f08947 */ /* 0x002fea000383ffff */
[----:B------:R-:W-:Y:S05]  /*7dd0*/  BRA `(.L_x_199) ;  /* 0xfffffff800287947 */ /* 0x000fea000383ffff */
.L_x_182:
[----:B0-----:R0:W1:Y:S02]  /*7de0*/  SYNCS.PHASECHK.TRANS64.TRYWAIT P0, [R6+URZ], R3 ;  /* 0x00000003060075a7 */ /* 0x001064000800017f */
[----:B-1----:R-:W-:Y:S05]  /*7df0*/  @!P0 NANOSLEEP.SYNCS 0x989680 ;  /* 0x009896800000895d */ /* 0x002fea0003900000 */
[----:B------:R-:W1:Y:S02]  /*7e00*/  @!P0 SYNCS.PHASECHK.TRANS64 P0, [R6+URZ], R3 ;  /* 0x00000003060085a7 */ /* 0x000e64000800007f */
[----:B-1----:R-:W-:Y:S05]  /*7e10*/  @!P0 BRA `(.L_x_182) ;  /* 0xfffffffc00f08947 */ /* 0x002fea000383ffff */
[----:B------:R-:W-:Y:S05]  /*7e20*/  BRA `(.L_x_200) ;  /* 0xfffffff800387947 */ /* 0x000fea000383ffff */
.L_x_183:
[----:B0-----:R0:W1:Y:S02]  /*7e30*/  SYNCS.PHASECHK.TRANS64.TRYWAIT P0, [R7+URZ], R4 ;  /* 0x00000004070075a7 */ /* 0x001064000800017f */
[----:B-1----:R-:W-:Y:S05]  /*7e40*/  @!P0 NANOSLEEP.SYNCS 0x989680 ;  /* 0x009896800000895d */ /* 0x002fea0003900000 */
[----:B------:R-:W1:Y:S02]  /*7e50*/  @!P0 SYNCS.PHASECHK.TRANS64 P0, [R7+URZ], R4 ;  /* 0x00000004070085a7 */ /* 0x000e64000800007f */
[----:B-1----:R-:W-:Y:S05]  /*7e60*/  @!P0 BRA `(.L_x_183) ;  /* 0xfffffffc00f08947 */ /* 0x002fea000383ffff */
[----:B------:R-:W-:Y:S05]  /*7e70*/  BRA `(.L_x_201) ;  /* 0xfffffff800487947 */ /* 0x000fea000383ffff */
.L_x_184:
[----:B0-----:R0:W1:Y:S02]  /*7e80*/  SYNCS.PHASECHK.TRANS64.TRYWAIT P0, [R6+URZ], R3 ;  /* 0x00000003060075a7 */ /* 0x001064000800017f */
[----:B-1----:R-:W-:Y:S05]  /*7e90*/  @!P0 NANOSLEEP.SYNCS 0x989680 ;  /* 0x009896800000895d */ /* 0x002fea0003900000 */
[----:B------:R-:W1:Y:S02]  /*7ea0*/  @!P0 SYNCS.PHASECHK.TRANS64 P0, [R6+URZ], R3 ;  /* 0x00000003060085a7 */ /* 0x000e64000800007f */
[----:B-1----:R-:W-:Y:S05]  /*7eb0*/  @!P0 BRA `(.L_x_184) ;  /* 0xfffffffc00f08947 */ /* 0x002fea000383ffff */
[----:B------:R-:W-:Y:S05]  /*7ec0*/  BRA `(.L_x_202) ;  /* 0xfffffff800587947 */ /* 0x000fea000383ffff */
.L_x_185:
[----:B0-----:R0:W1:Y:S02]  /*7ed0*/  SYNCS.PHASECHK.TRANS64.TRYWAIT P0, [R7+URZ], R4 ;  /* 0x00000004070075a7 */ /* 0x001064000800017f */
[----:B-1----:R-:W-:Y:S05]  /*7ee0*/  @!P0 NANOSLEEP.SYNCS 0x989680 ;  /* 0x009896800000895d */ /* 0x002fea0003900000 */
[----:B------:R-:W1:Y:S02]  /*7ef0*/  @!P0 SYNCS.PHASECHK.TRANS64 P0, [R7+URZ], R4 ;  /* 0x00000004070085a7 */ /* 0x000e64000800007f */
[----:B-1----:R-:W-:Y:S05]  /*7f00*/  @!P0 BRA `(.L_x_185) ;  /* 0xfffffffc00f08947 */ /* 0x002fea000383ffff */
[----:B------:R-:W-:Y:S05]  /*7f10*/  BRA `(.L_x_203) ;  /* 0xfffffff800687947 */ /* 0x000fea000383ffff */
.L_x_186:
[----:B0-----:R0:W1:Y:S02]  /*7f20*/  SYNCS.PHASECHK.TRANS64.TRYWAIT P0, [R6+URZ], R3 ;  /* 0x00000003060075a7 */ /* 0x001064000800017f */
[----:B-1----:R-:W-:Y:S05]  /*7f30*/  @!P0 NANOSLEEP.SYNCS 0x989680 ;  /* 0x009896800000895d */ /* 0x002fea0003900000 */
[----:B------:R-:W1:Y:S02]  /*7f40*/  @!P0 SYNCS.PHASECHK.TRANS64 P0, [R6+URZ], R3 ;  /* 0x00000003060085a7 */ /* 0x000e64000800007f */
[----:B-1----:R-:W-:Y:S05]  /*7f50*/  @!P0 BRA `(.L_x_186) ;  /* 0xfffffffc00f08947 */ /* 0x002fea000383ffff */
[----:B------:R-:W-:Y:S05]  /*7f60*/  BRA `(.L_x_204) ;  /* 0xfffffff800787947 */ /* 0x000fea000383ffff */
.L_x_187:
[----:B0-----:R0:W1:Y:S02]  /*7f70*/  SYNCS.PHASECHK.TRANS64.TRYWAIT P0, [R7+URZ], R4 ;  /* 0x00000004070075a7 */ /* 0x001064000800017f */
[----:B-1----:R-:W-:Y:S05]  /*7f80*/  @!P0 NANOSLEEP.SYNCS 0x989680 ;  /* 0x009896800000895d */ /* 0x002fea0003900000 */
[----:B------:R-:W1:Y:S02]  /*7f90*/  @!P0 SYNCS.PHASECHK.TRANS64 P0, [R7+URZ], R4 ;  /* 0x00000004070085a7 */ /* 0x000e64000800007f */
[----:B-1----:R-:W-:Y:S05]  /*7fa0*/  @!P0 BRA `(.L_x_187) ;  /* 0xfffffffc00f08947 */ /* 0x002fea000383ffff */
[----:B------:R-:W-:Y:S05]  /*7fb0*/  BRA `(.L_x_205) ;  /* 0xfffffff800887947 */ /* 0x000fea000383ffff */
.L_x_188:
[----:B-1----:R1:W2:Y:S02]  /*7fc0*/  SYNCS.PHASECHK.TRANS64.TRYWAIT P0, [R6+URZ], R3 ;  /* 0x00000003060075a7 */ /* 0x0022a4000800017f */
[----:B--2---:R-:W-:Y:S05]  /*7fd0*/  @!P0 NANOSLEEP.SYNCS 0x989680 ;  /* 0x009896800000895d */ /* 0x004fea0003900000 */
[----:B------:R-:W2:Y:S02]  /*7fe0*/  @!P0 SYNCS.PHASECHK.TRANS64 P0, [R6+URZ], R3 ;  /* 0x00000003060085a7 */ /* 0x000ea4000800007f */
[----:B--2---:R-:W-:Y:S05]  /*7ff0*/  @!P0 BRA `(.L_x_188) ;  /* 0xfffffffc00f08947 */ /* 0x004fea000383ffff */
[----:B------:R-:W-:Y:S05]  /*8000*/  BRA `(.L_x_206) ;  /* 0xfffffff800907947 */ /* 0x000fea000383ffff */
.L_x_207:
[----:B------:R-:W-:-:S00]  /*8010*/  BRA `(.L_x_207) ;  /* 0xfffffffc00fc7947 */ /* 0x000fc0000383ffff */
[----:B------:R-:W-:-:S00]  /*8020*/  NOP ;  /* 0x0000000000007918 */ /* 0x000fc00000000000 */
        /* <DEDUP_REMOVED lines=13> */
.L_x_208:


//--------------------- .nv.global.init           --------------------------
	.section	.nv.global.init,"aw",@progbits
.nv.global.init:
	.type		$str$22,@object
	.size		$str$22,($str$23 - $str$22)
$str$22:
        /*0000*/ 	.byte	0x6b, 0x5f, 0x74, 0x69, 0x6c, 0x65, 0x5f, 0x63, 0x6f, 0x75, 0x6e, 0x74, 0x20, 0x3e, 0x3d, 0x20
        /*0010*/ 	.byte	0x31, 0x00
	.type		$str$23,@object
	.size		$str$23,(__unnamed_1 - $str$23)
$str$23:
        /*0012*/ 	.byte	0x2f, 0x74, 0x6d, 0x70, 0x2f, 0x63, 0x75, 0x74, 0x6c, 0x61, 0x73, 0x73, 0x5f, 0x73, 0x77, 0x65
        /*0022*/ 	.byte	0x65, 0x70, 0x5f, 0x73, 0x72, 0x63, 0x2f, 0x69, 0x6e, 0x63, 0x6c, 0x75, 0x64, 0x65, 0x2f, 0x63
        /*0032*/ 	.byte	0x75, 0x74, 0x6c, 0x61, 0x73, 0x73, 0x2f, 0x67, 0x65, 0x6d, 0x6d, 0x2f, 0x63, 0x6f, 0x6c, 0x6c
        /*0042*/ 	.byte	0x65, 0x63, 0x74, 0x69, 0x76, 0x65, 0x2f, 0x73, 0x6d, 0x39, 0x30, 0x5f, 0x6d, 0x6d, 0x61, 0x5f
        /*0052*/ 	.byte	0x74, 0x6d, 0x61, 0x5f, 0x67, 0x6d, 0x6d, 0x61, 0x5f, 0x73, 0x73, 0x5f, 0x77, 0x61, 0x72, 0x70
        /*0062*/ 	.byte	0x73, 0x70, 0x65, 0x63, 0x69, 0x61, 0x6c, 0x69, 0x7a, 0x65, 0x64, 0x2e, 0x68, 0x70, 0x70, 0x00
	.type		__unnamed_1,@object
	.size		__unnamed_1,(.L_0 - __unnamed_1)
__unnamed_1:
        /*0072*/ 	.byte	0x76, 0x6f, 0x69, 0x64, 0x20, 0x63, 0x75, 0x74, 0x6c, 0x61, 0x73, 0x73, 0x3a, 0x3a, 0x67, 0x65
        /* <DEDUP_REMOVED lines=179> */
        /*0bb2*/ 	.byte	0x64, 0x65, 0x6e, 0x74, 0x69, 0x74, 0x79, 0x5d, 0x00
.L_0:


//--------------------- .nv.shared._ZN7cutlass13device_kernelINS_4gemm6kernel13GemmUniversalIN4cute5tupleIJiiiiEEENS1_10collective13CollectiveMmaINS1_34MainloopSm90TmaGmmaWarpSpecializedILi9ENS5_IJNS4_1CILi1EEESB_SB_EEENS1_32KernelTmaWarpSpecializedPingpongEEENS5_IJNSA_ILi64EEENSA_ILi128EEESF_EEENS_6half_tENS5_IJSB_llEEESI_SJ_NS4_8TiledMMAINS4_8MMA_AtomIJNS4_4SM904GMMA26MMA_64x128x16_F32F16F16_SSILNSN_5MajorE1ELSP_1ELNSN_7ScaleInE1ELSQ_1EEEEEENS4_6LayoutISC_NS5_IJNSA_ILi0EEESU_SU_EEEEENS5_IJNS4_10UnderscoreESX_SX_EEEEENS4_13SM90_TMA_LOADENS4_14ComposedLayoutINS4_7SwizzleILi3ELi4ELi3EEENS4_18smem_ptr_flag_bitsILi16EEENST_INS5_IJSF_NSA_ILi8EEEEEENS5_IJSB_SF_EEEEEEEvNS4_8identityES10_S1A_vS1B_EENS_8epilogue10collective6detail29Sm90TmaWarpSpecializedAdapterINS1E_15DefaultEpilogueISI_NS5_IJlSB_lEEES1I_NS1D_6thread17LinearCombinationISI_Li1EffLNS1J_9ScaleType4KindE0ELNS_15FloatRoundStyleE2ESI_EENS1_15EpilogueDefaultEEEEEvvEEEEvNT_6ParamsE --------------------------
	.section	.nv.shared._ZN7cutlass13device_kernelINS_4gemm6kernel13GemmUniversalIN4cute5tupleIJiiiiEEENS1_10collective13CollectiveMmaINS1_34MainloopSm90TmaGmmaWarpSpecializedILi9ENS5_IJNS4_1CILi1EEESB_SB_EEENS1_32KernelTmaWarpSpecializedPingpongEEENS5_IJNSA_ILi64EEENSA_ILi128EEESF_EEENS_6half_tENS5_IJSB_llEEESI_SJ_NS4_8TiledMMAINS4_8MMA_AtomIJNS4_4SM904GMMA26MMA_64x128x16_F32F16F16_SSILNSN_5MajorE1ELSP_1ELNSN_7ScaleInE1ELSQ_1EEEEEENS4_6LayoutISC_NS5_IJNSA_ILi0EEESU_SU_EEEEENS5_IJNS4_10UnderscoreESX_SX_EEEEENS4_13SM90_TMA_LOADENS4_14ComposedLayoutINS4_7SwizzleILi3ELi4ELi3EEENS4_18smem_ptr_flag_bitsILi16EEENST_INS5_IJSF_NSA_ILi8EEEEEENS5_IJSB_SF_EEEEEEEvNS4_8identityES10_S1A_vS1B_EENS_8epilogue10collective6detail29Sm90TmaWarpSpecializedAdapterINS1E_15DefaultEpilogueISI_NS5_IJlSB_lEEES1I_NS1D_6thread17LinearCombinationISI_Li1EffLNS1J_9ScaleType4KindE0ELNS_15FloatRoundStyleE2ESI_EENS1_15EpilogueDefaultEEEEEvvEEEEvNT_6ParamsE,"aw",@nobits
	.sectionflags	@""
	.align	16
	.zero		1024


//--------------------- .nv.shared.reserved.0     --------------------------
	.section	.nv.shared.reserved.0,"aw",@nobits
	.weak		__nv_reservedSMEM_offset_0_alias
	.size		__nv_reservedSMEM_offset_0_alias, 0, 0
	.other		__nv_reservedSMEM_offset_0_alias,@"STO_CUDA_RESERVED_SHARED STV_DEFAULT"
__nv_reservedSMEM_offset_0_alias:
	.zero		0


//--------------------- .nv.global                --------------------------
	.section	.nv.global,"aw",@nobits
.nv.global:
	.type		_ZN39_INTERNAL_c6b73ea3_4_k_cu_8de9b495_26274cute1_E,@object
	.size		_ZN39_INTERNAL_c6b73ea3_4_k_cu_8de9b495_26274cute1_E,(_ZN39_INTERNAL_c6b73ea3_4_k_cu_8de9b495_26274cuda3std3__45__cpo6cbeginE - _ZN39_INTERNAL_c6b73ea3_4_k_cu_8de9b495_26274cute1_E)
_ZN39_INTERNAL_c6b73ea3_4_k_cu_8de9b495_26274cute1_E:
	.zero		1
	.type		_ZN39_INTERNAL_c6b73ea3_4_k_cu_8de9b495_26274cuda3std3__45__cpo6cbeginE,@object
	.size		_ZN39_INTERNAL_c6b73ea3_4_k_cu_8de9b495_26274cuda3std3__45__cpo6cbeginE,(_ZN39_INTERNAL_c6b73ea3_4_k_cu_8de9b495_26274cuda3std3__48in_placeE - _ZN39_INTERNAL_c6b73ea3_4_k_cu_8de9b495_26274cuda3std3__45__cpo6cbeginE)
_ZN39_INTERNAL_c6b73ea3_4_k_cu_8de9b495_26274cuda3std3__45__cpo6cbeginE:
	.zero		1
	.type		_ZN39_INTERNAL_c6b73ea3_4_k_cu_8de9b495_26274cuda3std3__48in_placeE,@object
	.size		_ZN39_INTERNAL_c6b73ea3_4_k_cu_8de9b495_26274cuda3std3__48in_placeE,(_ZN39_INTERNAL_c6b73ea3_4_k_cu_8de9b495_26274cuda3std6ranges3__45__cpo9iter_moveE - _ZN39_INTERNAL_c6b73ea3_4_k_cu_8de9b495_26274cuda3std3__48in_placeE)
_ZN39_INTERNAL_c6b73ea3_4_k_cu_8de9b495_26274cuda3std3__48in_placeE:
	.zero		1
	.type		_ZN39_INTERNAL_c6b73ea3_4_k_cu_8de9b495_26274cuda3std6ranges3__45__cpo9iter_moveE,@object
	.size		_ZN39_INTERNAL_c6b73ea3_4_k_cu_8de9b495_26274cuda3std6ranges3__45__cpo9iter_moveE,(_ZN39_INTERNAL_c6b73ea3_4_k_cu_8de9b495_26274cuda3std3__45__cpo5beginE - _ZN39_INTERNAL_c6b73ea3_4_k_cu_8de9b495_26274cuda3std6ranges3__45__cpo9iter_moveE)
_ZN39_INTERNAL_c6b73ea3_4_k_cu_8de9b495_26274cuda3std6ranges3__45__cpo9iter_moveE:
	.zero		1
	.type		_ZN39_INTERNAL_c6b73ea3_4_k_cu_8de9b495_26274cuda3std3__45__cpo5beginE,@object
	.size		_ZN39_INTERNAL_c6b73ea3_4_k_cu_8de9b495_26274cuda3std3__45__cpo5beginE,(_ZN39_INTERNAL_c6b73ea3_4_k_cu_8de9b495_26274cuda3std3__441_GLOBAL__N__c6b73ea3_4_k_cu_8de9b495_26276ignoreE - _ZN39_INTERNAL_c6b73ea3_4_k_cu_8de9b495_26274cuda3std3__45__cpo5beginE)
_ZN39_INTERNAL_c6b73ea3_4_k_cu_8de9b495_26274cuda3std3__45__cpo5beginE:
	.zero		1
	.type		_ZN39_INTERNAL_c6b73ea3_4_k_cu_8de9b495_26274cuda3std3__441_GLOBAL__N__c6b73ea3_4_k_cu_8de9b495_26276ignoreE,@object
	.size		_ZN39_INTERNAL_c6b73ea3_4_k_cu_8de9b495_26274cuda3std3__441_GLOBAL__N__c6b73ea3_4_k_cu_8de9b495_26276ignoreE,(_ZN39_INTERNAL_c6b73ea3_4_k_cu_8de9b495_26274cute7productE - _ZN39_INTERNAL_c6b73ea3_4_k_cu_8de9b495_26274cuda3std3__441_GLOBAL__N__c6b73ea3_4_k_cu_8de9b495_26276ignoreE)
_ZN39_INTERNAL_c6b73ea3_4_k_cu_8de9b495_26274cuda3std3__441_GLOBAL__N__c6b73ea3_4_k_cu_8de9b495_26276ignoreE:
	.zero		1
	.type		_ZN39_INTERNAL_c6b73ea3_4_k_cu_8de9b495_26274cute7productE,@object
	.size		_ZN39_INTERNAL_c6b73ea3_4_k_cu_8de9b495_26274cute7productE,(_ZN39_INTERNAL_c6b73ea3_4_k_cu_8de9b495_26274cuda3std3__45__cpo3endE - _ZN39_INTERNAL_c6b73ea3_4_k_cu_8de9b495_26274cute7productE)
_ZN39_INTERNAL_c6b73ea3_4_k_cu_8de9b495_26274cute7productE:
	.zero		1
	.type		_ZN39_INTERNAL_c6b73ea3_4_k_cu_8de9b495_26274cuda3std3__45__cpo3endE,@object
	.size		_ZN39_INTERNAL_c6b73ea3_4_k_cu_8de9b495_26274cuda3std3__45__cpo3endE,(_ZN39_INTERNAL_c6b73ea3_4_k_cu_8de9b495_26274cuda3std3__419piecewise_constructE - _ZN39_INTERNAL_c6b73ea3_4_k_cu_8de9b495_26274cuda3std3__45__cpo3endE)
_ZN39_INTERNAL_c6b73ea3_4_k_cu_8de9b495_26274cuda3std3__45__cpo3endE:
	.zero		1
	.type		_ZN39_INTERNAL_c6b73ea3_4_k_cu_8de9b495_26274cuda3std3__419piecewise_constructE,@object
	.size		_ZN39_INTERNAL_c6b73ea3_4_k_cu_8de9b495_26274cuda3std3__419piecewise_constructE,(_ZN39_INTERNAL_c6b73ea3_4_k_cu_8de9b495_26274cuda3std3__45__cpo4cendE - _ZN39_INTERNAL_c6b73ea3_4_k_cu_8de9b495_26274cuda3std3__419piecewise_constructE)
_ZN39_INTERNAL_c6b73ea3_4_k_cu_8de9b495_26274cuda3std3__419piecewise_constructE:
	.zero		1
	.type		_ZN39_INTERNAL_c6b73ea3_4_k_cu_8de9b495_26274cuda3std3__45__cpo4cendE,@object
	.size		_ZN39_INTERNAL_c6b73ea3_4_k_cu_8de9b495_26274cuda3std3__45__cpo4cendE,(_ZN39_INTERNAL_c6b73ea3_4_k_cu_8de9b495_26274cuda3std6ranges3__45__cpo4swapE - _ZN39_INTERNAL_c6b73ea3_4_k_cu_8de9b495_26274cuda3std3__45__cpo4cendE)
_ZN39_INTERNAL_c6b73ea3_4_k_cu_8de9b495_26274cuda3std3__45__cpo4cendE:
	.zero		1
	.type		_ZN39_INTERNAL_c6b73ea3_4_k_cu_8de9b495_26274cuda3std6ranges3__45__cpo4swapE,@object
	.size		_ZN39_INTERNAL_c6b73ea3_4_k_cu_8de9b495_26274cuda3std6ranges3__45__cpo4swapE,(.L_8 - _ZN39_INTERNAL_c6b73ea3_4_k_cu_8de9b495_26274cuda3std6ranges3__45__cpo4swapE)
_ZN39_INTERNAL_c6b73ea3_4_k_cu_8de9b495_26274cuda3std6ranges3__45__cpo4swapE:
	.zero		1
.L_8:


//--------------------- .nv.constant0._ZN7cutlass13device_kernelINS_4gemm6kernel13GemmUniversalIN4cute5tupleIJiiiiEEENS1_10collective13CollectiveMmaINS1_34MainloopSm90TmaGmmaWarpSpecializedILi9ENS5_IJNS4_1CILi1EEESB_SB_EEENS1_32KernelTmaWarpSpecializedPingpongEEENS5_IJNSA_ILi64EEENSA_ILi128EEESF_EEENS_6half_tENS5_IJSB_llEEESI_SJ_NS4_8TiledMMAINS4_8MMA_AtomIJNS4_4SM904GMMA26MMA_64x128x16_F32F16F16_SSILNSN_5MajorE1ELSP_1ELNSN_7ScaleInE1ELSQ_1EEEEEENS4_6LayoutISC_NS5_IJNSA_ILi0EEESU_SU_EEEEENS5_IJNS4_10UnderscoreESX_SX_EEEEENS4_13SM90_TMA_LOADENS4_14ComposedLayoutINS4_7SwizzleILi3ELi4ELi3EEENS4_18smem_ptr_flag_bitsILi16EEENST_INS5_IJSF_NSA_ILi8EEEEEENS5_IJSB_SF_EEEEEEEvNS4_8identityES10_S1A_vS1B_EENS_8epilogue10collective6detail29Sm90TmaWarpSpecializedAdapterINS1E_15DefaultEpilogueISI_NS5_IJlSB_lEEES1I_NS1D_6thread17LinearCombinationISI_Li1EffLNS1J_9ScaleType4KindE0ELNS_15FloatRoundStyleE2ESI_EENS1_15EpilogueDefaultEEEEEvvEEEEvNT_6ParamsE --------------------------
	.section	.nv.constant0._ZN7cutlass13device_kernelINS_4gemm6kernel13GemmUniversalIN4cute5tupleIJiiiiEEENS1_10collective13CollectiveMmaINS1_34MainloopSm90TmaGmmaWarpSpecializedILi9ENS5_IJNS4_1CILi1EEESB_SB_EEENS1_32KernelTmaWarpSpecializedPingpongEEENS5_IJNSA_ILi64EEENSA_ILi128EEESF_EEENS_6half_tENS5_IJSB_llEEESI_SJ_NS4_8TiledMMAINS4_8MMA_AtomIJNS4_4SM904GMMA26MMA_64x128x16_F32F16F16_SSILNSN_5MajorE1ELSP_1ELNSN_7ScaleInE1ELSQ_1EEEEEENS4_6LayoutISC_NS5_IJNSA_ILi0EEESU_SU_EEEEENS5_IJNS4_10UnderscoreESX_SX_EEEEENS4_13SM90_TMA_LOADENS4_14ComposedLayoutINS4_7SwizzleILi3ELi4ELi3EEENS4_18smem_ptr_flag_bitsILi16EEENST_INS5_IJSF_NSA_ILi8EEEEEENS5_IJSB_SF_EEEEEEEvNS4_8identityES10_S1A_vS1B_EENS_8epilogue10collective6detail29Sm90TmaWarpSpecializedAdapterINS1E_15DefaultEpilogueISI_NS5_IJlSB_lEEES1I_NS1D_6thread17LinearCombinationISI_Li1EffLNS1J_9ScaleType4KindE0ELNS_15FloatRoundStyleE2ESI_EENS1_15EpilogueDefaultEEEEEvvEEEEvNT_6ParamsE,"a",@progbits
	.sectionflags	@""
	.align	4
.nv.constant0._ZN7cutlass13device_kernelINS_4gemm6kernel13GemmUniversalIN4cute5tupleIJiiiiEEENS1_10collective13CollectiveMmaINS1_34MainloopSm90TmaGmmaWarpSpecializedILi9ENS5_IJNS4_1CILi1EEESB_SB_EEENS1_32KernelTmaWarpSpecializedPingpongEEENS5_IJNSA_ILi64EEENSA_ILi128EEESF_EEENS_6half_tENS5_IJSB_llEEESI_SJ_NS4_8TiledMMAINS4_8MMA_AtomIJNS4_4SM904GMMA26MMA_64x128x16_F32F16F16_SSILNSN_5MajorE1ELSP_1ELNSN_7ScaleInE1ELSQ_1EEEEEENS4_6LayoutISC_NS5_IJNSA_ILi0EEESU_SU_EEEEENS5_IJNS4_10UnderscoreESX_SX_EEEEENS4_13SM90_TMA_LOADENS4_14ComposedLayoutINS4_7SwizzleILi3ELi4ELi3EEENS4_18smem_ptr_flag_bitsILi16EEENST_INS5_IJSF_NSA_ILi8EEEEEENS5_IJSB_SF_EEEEEEEvNS4_8identityES10_S1A_vS1B_EENS_8epilogue10collective6detail29Sm90TmaWarpSpecializedAdapterINS1E_15DefaultEpilogueISI_NS5_IJlSB_lEEES1I_NS1D_6thread17LinearCombinationISI_Li1EffLNS1J_9ScaleType4KindE0ELNS_15FloatRoundStyleE2ESI_EENS1_15EpilogueDefaultEEEEEvvEEEEvNT_6ParamsE:
	.zero		1664


//--------------------- SYMBOLS --------------------------

	.type		.nv.reservedSmem.offset0,@object
	.size		.nv.reservedSmem.offset0,0x4
	.type		__assertfail,@function
